//
// Generated by NVIDIA NVVM Compiler
//
// Compiler Build ID: CL-36424714
// Cuda compilation tools, release 13.0, V13.0.88
// Based on NVVM 20.0.0
//

.version 9.0
.target sm_100
.address_size 64

	// .globl	_Z15copy_horizontalPhiii

.visible .entry _Z15copy_horizontalPhiii(
	.param .u64 .ptr .align 1 _Z15copy_horizontalPhiii_param_0,
	.param .u32 _Z15copy_horizontalPhiii_param_1,
	.param .u32 _Z15copy_horizontalPhiii_param_2,
	.param .u32 _Z15copy_horizontalPhiii_param_3
)
{
	.reg .pred 	%p<14>;
	.reg .b16 	%rs<31>;
	.reg .b32 	%r<60>;
	.reg .b64 	%rd<36>;

	ld.param.u64 	%rd3, [_Z15copy_horizontalPhiii_param_0];
	ld.param.u32 	%r28, [_Z15copy_horizontalPhiii_param_1];
	ld.param.u32 	%r26, [_Z15copy_horizontalPhiii_param_2];
	ld.param.u32 	%r27, [_Z15copy_horizontalPhiii_param_3];
	cvta.to.global.u64 	%rd1, %rd3;
	mov.u32 	%r29, %ctaid.x;
	mov.u32 	%r30, %ntid.x;
	mov.u32 	%r31, %tid.x;
	mad.lo.s32 	%r32, %r29, %r30, %r31;
	setp.eq.s32 	%p1, %r32, 0;
	add.s32 	%r33, %r28, -1;
	setp.ge.s32 	%p2, %r32, %r33;
	or.pred  	%p3, %p1, %p2;
	setp.lt.s32 	%p4, %r27, 1;
	or.pred  	%p5, %p3, %p4;
	@%p5 bra 	$L__BB0_12;
	add.s32 	%r35, %r26, -2;
	mad.lo.s32 	%r36, %r35, %r28, %r32;
	mul.lo.s32 	%r2, %r36, %r27;
	add.s32 	%r37, %r36, %r28;
	mul.lo.s32 	%r3, %r37, %r27;
	add.s32 	%r38, %r28, %r32;
	mul.lo.s32 	%r4, %r27, %r38;
	mul.lo.s32 	%r5, %r27, %r32;
	and.b32  	%r6, %r27, 7;
	setp.lt.u32 	%p6, %r27, 8;
	mov.b32 	%r58, 0;
	@%p6 bra 	$L__BB0_4;
	and.b32  	%r58, %r27, 2147483640;
	neg.s32 	%r56, %r58;
	add.s64 	%rd2, %rd1, 3;
	mov.u32 	%r52, %r5;
	mov.u32 	%r53, %r4;
	mov.u32 	%r54, %r3;
	mov.u32 	%r55, %r2;
$L__BB0_3:
	.pragma "nounroll";
	cvt.s64.s32 	%rd4, %r55;
	add.s64 	%rd5, %rd2, %rd4;
	cvt.s64.s32 	%rd6, %r54;
	add.s64 	%rd7, %rd2, %rd6;
	cvt.s64.s32 	%rd8, %r53;
	add.s64 	%rd9, %rd2, %rd8;
	cvt.s64.s32 	%rd10, %r52;
	add.s64 	%rd11, %rd2, %rd10;
	ld.global.u8 	%rs1, [%rd5+-3];
	st.global.u8 	[%rd7+-3], %rs1;
	ld.global.u8 	%rs2, [%rd9+-3];
	st.global.u8 	[%rd11+-3], %rs2;
	ld.global.u8 	%rs3, [%rd5+-2];
	st.global.u8 	[%rd7+-2], %rs3;
	ld.global.u8 	%rs4, [%rd9+-2];
	st.global.u8 	[%rd11+-2], %rs4;
	ld.global.u8 	%rs5, [%rd5+-1];
	st.global.u8 	[%rd7+-1], %rs5;
	ld.global.u8 	%rs6, [%rd9+-1];
	st.global.u8 	[%rd11+-1], %rs6;
	ld.global.u8 	%rs7, [%rd5];
	st.global.u8 	[%rd7], %rs7;
	ld.global.u8 	%rs8, [%rd9];
	st.global.u8 	[%rd11], %rs8;
	ld.global.u8 	%rs9, [%rd5+1];
	st.global.u8 	[%rd7+1], %rs9;
	ld.global.u8 	%rs10, [%rd9+1];
	st.global.u8 	[%rd11+1], %rs10;
	ld.global.u8 	%rs11, [%rd5+2];
	st.global.u8 	[%rd7+2], %rs11;
	ld.global.u8 	%rs12, [%rd9+2];
	st.global.u8 	[%rd11+2], %rs12;
	ld.global.u8 	%rs13, [%rd5+3];
	st.global.u8 	[%rd7+3], %rs13;
	ld.global.u8 	%rs14, [%rd9+3];
	st.global.u8 	[%rd11+3], %rs14;
	ld.global.u8 	%rs15, [%rd5+4];
	st.global.u8 	[%rd7+4], %rs15;
	ld.global.u8 	%rs16, [%rd9+4];
	st.global.u8 	[%rd11+4], %rs16;
	add.s32 	%r56, %r56, 8;
	add.s32 	%r55, %r55, 8;
	add.s32 	%r54, %r54, 8;
	add.s32 	%r53, %r53, 8;
	add.s32 	%r52, %r52, 8;
	setp.ne.s32 	%p7, %r56, 0;
	@%p7 bra 	$L__BB0_3;
$L__BB0_4:
	setp.eq.s32 	%p8, %r6, 0;
	@%p8 bra 	$L__BB0_12;
	and.b32  	%r20, %r27, 3;
	setp.lt.u32 	%p9, %r6, 4;
	@%p9 bra 	$L__BB0_7;
	add.s32 	%r39, %r58, %r2;
	cvt.s64.s32 	%rd12, %r39;
	add.s64 	%rd13, %rd1, %rd12;
	ld.global.u8 	%rs17, [%rd13];
	add.s32 	%r40, %r58, %r3;
	cvt.s64.s32 	%rd14, %r40;
	add.s64 	%rd15, %rd1, %rd14;
	st.global.u8 	[%rd15], %rs17;
	add.s32 	%r41, %r58, %r4;
	cvt.s64.s32 	%rd16, %r41;
	add.s64 	%rd17, %rd1, %rd16;
	ld.global.u8 	%rs18, [%rd17];
	add.s32 	%r42, %r58, %r5;
	cvt.s64.s32 	%rd18, %r42;
	add.s64 	%rd19, %rd1, %rd18;
	st.global.u8 	[%rd19], %rs18;
	ld.global.u8 	%rs19, [%rd13+1];
	st.global.u8 	[%rd15+1], %rs19;
	ld.global.u8 	%rs20, [%rd17+1];
	st.global.u8 	[%rd19+1], %rs20;
	ld.global.u8 	%rs21, [%rd13+2];
	st.global.u8 	[%rd15+2], %rs21;
	ld.global.u8 	%rs22, [%rd17+2];
	st.global.u8 	[%rd19+2], %rs22;
	ld.global.u8 	%rs23, [%rd13+3];
	st.global.u8 	[%rd15+3], %rs23;
	ld.global.u8 	%rs24, [%rd17+3];
	st.global.u8 	[%rd19+3], %rs24;
	add.s32 	%r58, %r58, 4;
$L__BB0_7:
	setp.eq.s32 	%p10, %r20, 0;
	@%p10 bra 	$L__BB0_12;
	setp.eq.s32 	%p11, %r20, 1;
	@%p11 bra 	$L__BB0_10;
	add.s32 	%r43, %r58, %r2;
	cvt.s64.s32 	%rd20, %r43;
	add.s64 	%rd21, %rd1, %rd20;
	ld.global.u8 	%rs25, [%rd21];
	add.s32 	%r44, %r58, %r3;
	cvt.s64.s32 	%rd22, %r44;
	add.s64 	%rd23, %rd1, %rd22;
	st.global.u8 	[%rd23], %rs25;
	add.s32 	%r45, %r58, %r4;
	cvt.s64.s32 	%rd24, %r45;
	add.s64 	%rd25, %rd1, %rd24;
	ld.global.u8 	%rs26, [%rd25];
	add.s32 	%r46, %r58, %r5;
	cvt.s64.s32 	%rd26, %r46;
	add.s64 	%rd27, %rd1, %rd26;
	st.global.u8 	[%rd27], %rs26;
	ld.global.u8 	%rs27, [%rd21+1];
	st.global.u8 	[%rd23+1], %rs27;
	ld.global.u8 	%rs28, [%rd25+1];
	st.global.u8 	[%rd27+1], %rs28;
	add.s32 	%r58, %r58, 2;
$L__BB0_10:
	and.b32  	%r47, %r27, 1;
	setp.eq.b32 	%p12, %r47, 1;
	not.pred 	%p13, %p12;
	@%p13 bra 	$L__BB0_12;
	add.s32 	%r48, %r58, %r2;
	cvt.s64.s32 	%rd28, %r48;
	add.s64 	%rd29, %rd1, %rd28;
	ld.global.u8 	%rs29, [%rd29];
	add.s32 	%r49, %r58, %r3;
	cvt.s64.s32 	%rd30, %r49;
	add.s64 	%rd31, %rd1, %rd30;
	st.global.u8 	[%rd31], %rs29;
	add.s32 	%r50, %r58, %r4;
	cvt.s64.s32 	%rd32, %r50;
	add.s64 	%rd33, %rd1, %rd32;
	ld.global.u8 	%rs30, [%rd33];
	add.s32 	%r51, %r58, %r5;
	cvt.s64.s32 	%rd34, %r51;
	add.s64 	%rd35, %rd1, %rd34;
	st.global.u8 	[%rd35], %rs30;
$L__BB0_12:
	ret;

}
	// .globl	_Z13copy_verticalPhiii
.visible .entry _Z13copy_verticalPhiii(
	.param .u64 .ptr .align 1 _Z13copy_verticalPhiii_param_0,
	.param .u32 _Z13copy_verticalPhiii_param_1,
	.param .u32 _Z13copy_verticalPhiii_param_2,
	.param .u32 _Z13copy_verticalPhiii_param_3
)
{
	.reg .pred 	%p<12>;
	.reg .b16 	%rs<31>;
	.reg .b32 	%r<57>;
	.reg .b64 	%rd<36>;

	ld.param.u64 	%rd3, [_Z13copy_verticalPhiii_param_0];
	ld.param.u32 	%r25, [_Z13copy_verticalPhiii_param_1];
	ld.param.u32 	%r27, [_Z13copy_verticalPhiii_param_2];
	ld.param.u32 	%r26, [_Z13copy_verticalPhiii_param_3];
	cvta.to.global.u64 	%rd1, %rd3;
	mov.u32 	%r28, %ctaid.x;
	mov.u32 	%r29, %ntid.x;
	mov.u32 	%r30, %tid.x;
	mad.lo.s32 	%r1, %r28, %r29, %r30;
	setp.ge.s32 	%p1, %r1, %r27;
	setp.lt.s32 	%p2, %r26, 1;
	or.pred  	%p3, %p1, %p2;
	@%p3 bra 	$L__BB1_12;
	mul.lo.s32 	%r32, %r25, %r1;
	mul.lo.s32 	%r3, %r32, %r26;
	add.s32 	%r2, %r3, %r26;
	add.s32 	%r33, %r25, %r32;
	add.s32 	%r34, %r33, -1;
	mul.lo.s32 	%r4, %r34, %r26;
	add.s32 	%r35, %r33, -2;
	mul.lo.s32 	%r5, %r35, %r26;
	and.b32  	%r6, %r26, 7;
	setp.lt.u32 	%p4, %r26, 8;
	mov.b32 	%r55, 0;
	@%p4 bra 	$L__BB1_4;
	and.b32  	%r55, %r26, 2147483640;
	neg.s32 	%r53, %r55;
	add.s64 	%rd2, %rd1, 3;
	mov.u32 	%r49, %r5;
	mov.u32 	%r50, %r4;
	mov.u32 	%r51, %r3;
	mov.u32 	%r52, %r2;
$L__BB1_3:
	.pragma "nounroll";
	cvt.s64.s32 	%rd4, %r52;
	add.s64 	%rd5, %rd2, %rd4;
	cvt.s64.s32 	%rd6, %r51;
	add.s64 	%rd7, %rd2, %rd6;
	cvt.s64.s32 	%rd8, %r50;
	add.s64 	%rd9, %rd2, %rd8;
	cvt.s64.s32 	%rd10, %r49;
	add.s64 	%rd11, %rd2, %rd10;
	ld.global.u8 	%rs1, [%rd5+-3];
	st.global.u8 	[%rd7+-3], %rs1;
	ld.global.u8 	%rs2, [%rd9+-3];
	st.global.u8 	[%rd11+-3], %rs2;
	ld.global.u8 	%rs3, [%rd5+-2];
	st.global.u8 	[%rd7+-2], %rs3;
	ld.global.u8 	%rs4, [%rd9+-2];
	st.global.u8 	[%rd11+-2], %rs4;
	ld.global.u8 	%rs5, [%rd5+-1];
	st.global.u8 	[%rd7+-1], %rs5;
	ld.global.u8 	%rs6, [%rd9+-1];
	st.global.u8 	[%rd11+-1], %rs6;
	ld.global.u8 	%rs7, [%rd5];
	st.global.u8 	[%rd7], %rs7;
	ld.global.u8 	%rs8, [%rd9];
	st.global.u8 	[%rd11], %rs8;
	ld.global.u8 	%rs9, [%rd5+1];
	st.global.u8 	[%rd7+1], %rs9;
	ld.global.u8 	%rs10, [%rd9+1];
	st.global.u8 	[%rd11+1], %rs10;
	ld.global.u8 	%rs11, [%rd5+2];
	st.global.u8 	[%rd7+2], %rs11;
	ld.global.u8 	%rs12, [%rd9+2];
	st.global.u8 	[%rd11+2], %rs12;
	ld.global.u8 	%rs13, [%rd5+3];
	st.global.u8 	[%rd7+3], %rs13;
	ld.global.u8 	%rs14, [%rd9+3];
	st.global.u8 	[%rd11+3], %rs14;
	ld.global.u8 	%rs15, [%rd5+4];
	st.global.u8 	[%rd7+4], %rs15;
	ld.global.u8 	%rs16, [%rd9+4];
	st.global.u8 	[%rd11+4], %rs16;
	add.s32 	%r53, %r53, 8;
	add.s32 	%r52, %r52, 8;
	add.s32 	%r51, %r51, 8;
	add.s32 	%r50, %r50, 8;
	add.s32 	%r49, %r49, 8;
	setp.ne.s32 	%p5, %r53, 0;
	@%p5 bra 	$L__BB1_3;
$L__BB1_4:
	setp.eq.s32 	%p6, %r6, 0;
	@%p6 bra 	$L__BB1_12;
	and.b32  	%r20, %r26, 3;
	setp.lt.u32 	%p7, %r6, 4;
	@%p7 bra 	$L__BB1_7;
	add.s32 	%r36, %r55, %r2;
	cvt.s64.s32 	%rd12, %r36;
	add.s64 	%rd13, %rd1, %rd12;
	ld.global.u8 	%rs17, [%rd13];
	add.s32 	%r37, %r55, %r3;
	cvt.s64.s32 	%rd14, %r37;
	add.s64 	%rd15, %rd1, %rd14;
	st.global.u8 	[%rd15], %rs17;
	add.s32 	%r38, %r55, %r4;
	cvt.s64.s32 	%rd16, %r38;
	add.s64 	%rd17, %rd1, %rd16;
	ld.global.u8 	%rs18, [%rd17];
	add.s32 	%r39, %r55, %r5;
	cvt.s64.s32 	%rd18, %r39;
	add.s64 	%rd19, %rd1, %rd18;
	st.global.u8 	[%rd19], %rs18;
	ld.global.u8 	%rs19, [%rd13+1];
	st.global.u8 	[%rd15+1], %rs19;
	ld.global.u8 	%rs20, [%rd17+1];
	st.global.u8 	[%rd19+1], %rs20;
	ld.global.u8 	%rs21, [%rd13+2];
	st.global.u8 	[%rd15+2], %rs21;
	ld.global.u8 	%rs22, [%rd17+2];
	st.global.u8 	[%rd19+2], %rs22;
	ld.global.u8 	%rs23, [%rd13+3];
	st.global.u8 	[%rd15+3], %rs23;
	ld.global.u8 	%rs24, [%rd17+3];
	st.global.u8 	[%rd19+3], %rs24;
	add.s32 	%r55, %r55, 4;
$L__BB1_7:
	setp.eq.s32 	%p8, %r20, 0;
	@%p8 bra 	$L__BB1_12;
	setp.eq.s32 	%p9, %r20, 1;
	@%p9 bra 	$L__BB1_10;
	add.s32 	%r40, %r55, %r2;
	cvt.s64.s32 	%rd20, %r40;
	add.s64 	%rd21, %rd1, %rd20;
	ld.global.u8 	%rs25, [%rd21];
	add.s32 	%r41, %r55, %r3;
	cvt.s64.s32 	%rd22, %r41;
	add.s64 	%rd23, %rd1, %rd22;
	st.global.u8 	[%rd23], %rs25;
	add.s32 	%r42, %r55, %r4;
	cvt.s64.s32 	%rd24, %r42;
	add.s64 	%rd25, %rd1, %rd24;
	ld.global.u8 	%rs26, [%rd25];
	add.s32 	%r43, %r55, %r5;
	cvt.s64.s32 	%rd26, %r43;
	add.s64 	%rd27, %rd1, %rd26;
	st.global.u8 	[%rd27], %rs26;
	ld.global.u8 	%rs27, [%rd21+1];
	st.global.u8 	[%rd23+1], %rs27;
	ld.global.u8 	%rs28, [%rd25+1];
	st.global.u8 	[%rd27+1], %rs28;
	add.s32 	%r55, %r55, 2;
$L__BB1_10:
	and.b32  	%r44, %r26, 1;
	setp.eq.b32 	%p10, %r44, 1;
	not.pred 	%p11, %p10;
	@%p11 bra 	$L__BB1_12;
	add.s32 	%r45, %r55, %r2;
	cvt.s64.s32 	%rd28, %r45;
	add.s64 	%rd29, %rd1, %rd28;
	ld.global.u8 	%rs29, [%rd29];
	add.s32 	%r46, %r55, %r3;
	cvt.s64.s32 	%rd30, %r46;
	add.s64 	%rd31, %rd1, %rd30;
	st.global.u8 	[%rd31], %rs29;
	add.s32 	%r47, %r55, %r4;
	cvt.s64.s32 	%rd32, %r47;
	add.s64 	%rd33, %rd1, %rd32;
	ld.global.u8 	%rs30, [%rd33];
	add.s32 	%r48, %r55, %r5;
	cvt.s64.s32 	%rd34, %r48;
	add.s64 	%rd35, %rd1, %rd34;
	st.global.u8 	[%rd35], %rs30;
$L__BB1_12:
	ret;

}
	// .globl	_Z12cu_push_gradPhiiS_S_
.visible .entry _Z12cu_push_gradPhiiS_S_(
	.param .u64 .ptr .align 1 _Z12cu_push_gradPhiiS_S__param_0,
	.param .u32 _Z12cu_push_gradPhiiS_S__param_1,
	.param .u32 _Z12cu_push_gradPhiiS_S__param_2,
	.param .u64 .ptr .align 1 _Z12cu_push_gradPhiiS_S__param_3,
	.param .u64 .ptr .align 1 _Z12cu_push_gradPhiiS_S__param_4
)
{
	.reg .pred 	%p<25>;
	.reg .b16 	%rs<119>;
	.reg .b32 	%r<109>;
	.reg .b64 	%rd<25>;
	.reg .b64 	%fd<41>;

	ld.param.u64 	%rd5, [_Z12cu_push_gradPhiiS_S__param_0];
	ld.param.u32 	%r6, [_Z12cu_push_gradPhiiS_S__param_1];
	ld.param.u32 	%r7, [_Z12cu_push_gradPhiiS_S__param_2];
	ld.param.u64 	%rd6, [_Z12cu_push_gradPhiiS_S__param_3];
	ld.param.u64 	%rd4, [_Z12cu_push_gradPhiiS_S__param_4];
	cvta.to.global.u64 	%rd1, %rd6;
	cvta.to.global.u64 	%rd2, %rd5;
	mov.u32 	%r9, %ctaid.x;
	mov.u32 	%r10, %ntid.x;
	mov.u32 	%r11, %tid.x;
	mad.lo.s32 	%r12, %r9, %r10, %r11;
	mov.u32 	%r13, %ctaid.y;
	mov.u32 	%r14, %ntid.y;
	mov.u32 	%r15, %tid.y;
	mad.lo.s32 	%r16, %r13, %r14, %r15;
	setp.eq.s32 	%p1, %r16, 0;
	add.s32 	%r17, %r7, -1;
	setp.ge.s32 	%p2, %r16, %r17;
	setp.eq.s32 	%p3, %r12, 0;
	or.pred  	%p4, %p1, %p3;
	or.pred  	%p5, %p4, %p2;
	add.s32 	%r18, %r6, -1;
	setp.ge.s32 	%p6, %r12, %r18;
	or.pred  	%p7, %p5, %p6;
	@%p7 bra 	$L__BB2_20;
	cvta.to.global.u64 	%rd7, %rd4;
	mul.lo.s32 	%r3, %r6, %r16;
	add.s32 	%r4, %r3, %r12;
	cvt.s64.s32 	%rd8, %r4;
	add.s64 	%rd3, %rd2, %rd8;
	ld.global.u8 	%rs1, [%rd3];
	add.s64 	%rd9, %rd7, %rd8;
	ld.global.u8 	%rs45, [%rd9];
	setp.ne.s16 	%p8, %rs45, 0;
	@%p8 bra 	$L__BB2_3;
	add.s64 	%rd24, %rd1, %rd8;
	st.global.u8 	[%rd24], %rs1;
	bra.uni 	$L__BB2_20;
$L__BB2_3:
	sub.s32 	%r19, %r3, %r6;
	cvt.s64.s32 	%rd10, %r19;
	cvt.s64.s32 	%rd11, %r12;
	add.s64 	%rd12, %rd10, %rd11;
	add.s64 	%rd13, %rd2, %rd12;
	ld.global.u8 	%rs2, [%rd13+-1];
	shl.b32 	%r20, %r6, 1;
	add.s32 	%r21, %r19, %r20;
	cvt.s64.s32 	%rd14, %r21;
	add.s64 	%rd15, %rd14, %rd11;
	add.s64 	%rd16, %rd2, %rd15;
	ld.global.u8 	%rs3, [%rd16+-1];
	ld.global.u8 	%rs4, [%rd13+1];
	ld.global.u8 	%rs5, [%rd16+1];
	ld.global.u8 	%rs6, [%rd3+-1];
	ld.global.u8 	%rs7, [%rd3+1];
	add.s32 	%r22, %r19, %r12;
	cvt.s64.s32 	%rd17, %r22;
	add.s64 	%rd18, %rd2, %rd17;
	ld.global.u8 	%rs8, [%rd18];
	cvt.s64.s32 	%rd19, %r6;
	add.s64 	%rd20, %rd3, %rd19;
	ld.global.u8 	%rs9, [%rd20];
	min.u16 	%rs46, %rs2, %rs6;
	min.u16 	%rs47, %rs46, %rs3;
	max.u16 	%rs10, %rs4, %rs7;
	max.u16 	%rs48, %rs10, %rs5;
	setp.le.u16 	%p9, %rs47, %rs48;
	mov.u16 	%rs106, %rs1;
	mov.u16 	%rs107, %rs1;
	@%p9 bra 	$L__BB2_5;
	cvt.rn.f64.u16 	%fd1, %rs1;
	cvt.u32.u16 	%r23, %rs3;
	cvt.u32.u16 	%r24, %rs2;
	add.s32 	%r25, %r23, %r24;
	cvt.u32.u16 	%r26, %rs6;
	add.s32 	%r27, %r25, %r26;
	cvt.rn.f64.u32 	%fd2, %r27;
	mul.f64 	%fd3, %fd2, 0d3FE0000000000000;
	div.rn.f64 	%fd4, %fd3, 0d4008000000000000;
	fma.rn.f64 	%fd5, %fd1, 0d3FE0000000000000, %fd4;
	cvt.rzi.u32.f64 	%r28, %fd5;
	and.b32  	%r29, %r28, 255;
	cvt.u32.u16 	%r30, %rs1;
	and.b32  	%r31, %r30, 255;
	max.u32 	%r32, %r31, %r29;
	cvt.u16.u32 	%rs106, %r32;
	min.u16 	%rs107, %rs106, %rs1;
$L__BB2_5:
	min.u16 	%rs50, %rs4, %rs7;
	min.u16 	%rs51, %rs50, %rs5;
	max.u16 	%rs52, %rs2, %rs6;
	max.u16 	%rs53, %rs52, %rs3;
	setp.le.u16 	%p10, %rs51, %rs53;
	@%p10 bra 	$L__BB2_7;
	cvt.u32.u16 	%r33, %rs106;
	and.b32  	%r34, %r33, 255;
	cvt.rn.f64.u16 	%fd6, %rs1;
	cvt.u32.u16 	%r35, %rs5;
	cvt.u32.u16 	%r36, %rs4;
	add.s32 	%r37, %r35, %r36;
	cvt.u32.u16 	%r38, %rs7;
	add.s32 	%r39, %r37, %r38;
	cvt.rn.f64.u32 	%fd7, %r39;
	mul.f64 	%fd8, %fd7, 0d3FE0000000000000;
	div.rn.f64 	%fd9, %fd8, 0d4008000000000000;
	fma.rn.f64 	%fd10, %fd6, 0d3FE0000000000000, %fd9;
	cvt.rzi.u32.f64 	%r40, %fd10;
	and.b32  	%r41, %r40, 255;
	max.u32 	%r42, %r34, %r41;
	cvt.u16.u32 	%rs106, %r42;
	and.b16  	%rs55, %rs107, 255;
	min.u16 	%rs107, %rs106, %rs55;
$L__BB2_7:
	min.u16 	%rs57, %rs2, %rs8;
	min.u16 	%rs58, %rs57, %rs4;
	max.u16 	%rs19, %rs3, %rs9;
	max.u16 	%rs60, %rs19, %rs5;
	setp.le.u16 	%p11, %rs58, %rs60;
	@%p11 bra 	$L__BB2_9;
	cvt.u32.u16 	%r43, %rs106;
	and.b32  	%r44, %r43, 255;
	cvt.rn.f64.u16 	%fd11, %rs1;
	cvt.u32.u16 	%r45, %rs4;
	cvt.u32.u16 	%r46, %rs2;
	add.s32 	%r47, %r45, %r46;
	cvt.u32.u16 	%r48, %rs8;
	and.b32  	%r49, %r48, 255;
	add.s32 	%r50, %r47, %r49;
	cvt.rn.f64.u32 	%fd12, %r50;
	mul.f64 	%fd13, %fd12, 0d3FE0000000000000;
	div.rn.f64 	%fd14, %fd13, 0d4008000000000000;
	fma.rn.f64 	%fd15, %fd11, 0d3FE0000000000000, %fd14;
	cvt.rzi.u32.f64 	%r51, %fd15;
	and.b32  	%r52, %r51, 255;
	max.u32 	%r53, %r44, %r52;
	cvt.u16.u32 	%rs106, %r53;
	and.b16  	%rs62, %rs107, 255;
	min.u16 	%rs107, %rs106, %rs62;
$L__BB2_9:
	min.u16 	%rs64, %rs3, %rs9;
	min.u16 	%rs65, %rs64, %rs5;
	max.u16 	%rs24, %rs2, %rs8;
	max.u16 	%rs67, %rs24, %rs4;
	setp.le.u16 	%p12, %rs65, %rs67;
	@%p12 bra 	$L__BB2_11;
	cvt.u32.u16 	%r54, %rs106;
	and.b32  	%r55, %r54, 255;
	cvt.rn.f64.u16 	%fd16, %rs1;
	cvt.u32.u16 	%r56, %rs5;
	cvt.u32.u16 	%r57, %rs3;
	add.s32 	%r58, %r56, %r57;
	cvt.u32.u16 	%r59, %rs9;
	and.b32  	%r60, %r59, 255;
	add.s32 	%r61, %r58, %r60;
	cvt.rn.f64.u32 	%fd17, %r61;
	mul.f64 	%fd18, %fd17, 0d3FE0000000000000;
	div.rn.f64 	%fd19, %fd18, 0d4008000000000000;
	fma.rn.f64 	%fd20, %fd16, 0d3FE0000000000000, %fd19;
	cvt.rzi.u32.f64 	%r62, %fd20;
	and.b32  	%r63, %r62, 255;
	max.u32 	%r64, %r55, %r63;
	cvt.u16.u32 	%rs106, %r64;
	and.b16  	%rs69, %rs107, 255;
	min.u16 	%rs107, %rs106, %rs69;
$L__BB2_11:
	min.u16 	%rs29, %rs6, %rs1;
	min.u16 	%rs72, %rs29, %rs9;
	and.b16  	%rs75, %rs10, 255;
	max.u16 	%rs76, %rs75, %rs8;
	and.b16  	%rs77, %rs106, 255;
	setp.le.u16 	%p13, %rs72, %rs77;
	setp.le.u16 	%p14, %rs77, %rs76;
	or.pred  	%p15, %p13, %p14;
	@%p15 bra 	$L__BB2_13;
	cvt.u32.u16 	%r65, %rs106;
	and.b32  	%r66, %r65, 255;
	cvt.rn.f64.u16 	%fd21, %rs1;
	cvt.u32.u16 	%r67, %rs6;
	cvt.u32.u16 	%r68, %rs3;
	add.s32 	%r69, %r67, %r68;
	cvt.u32.u16 	%r70, %rs9;
	and.b32  	%r71, %r70, 255;
	add.s32 	%r72, %r69, %r71;
	cvt.rn.f64.u32 	%fd22, %r72;
	mul.f64 	%fd23, %fd22, 0d3FE0000000000000;
	div.rn.f64 	%fd24, %fd23, 0d4008000000000000;
	fma.rn.f64 	%fd25, %fd21, 0d3FE0000000000000, %fd24;
	cvt.rzi.u32.f64 	%r73, %fd25;
	and.b32  	%r74, %r73, 255;
	max.u32 	%r75, %r66, %r74;
	cvt.u16.u32 	%rs106, %r75;
	and.b16  	%rs79, %rs107, 255;
	min.u16 	%rs107, %rs106, %rs79;
$L__BB2_13:
	min.u16 	%rs34, %rs7, %rs1;
	min.u16 	%rs82, %rs34, %rs8;
	max.u16 	%rs83, %rs19, %rs6;
	and.b16  	%rs84, %rs106, 255;
	setp.le.u16 	%p16, %rs82, %rs84;
	setp.le.u16 	%p17, %rs84, %rs83;
	or.pred  	%p18, %p16, %p17;
	@%p18 bra 	$L__BB2_15;
	cvt.u32.u16 	%r76, %rs106;
	and.b32  	%r77, %r76, 255;
	cvt.rn.f64.u16 	%fd26, %rs1;
	cvt.u32.u16 	%r78, %rs7;
	cvt.u32.u16 	%r79, %rs4;
	add.s32 	%r80, %r78, %r79;
	cvt.u32.u16 	%r81, %rs8;
	and.b32  	%r82, %r81, 255;
	add.s32 	%r83, %r80, %r82;
	cvt.rn.f64.u32 	%fd27, %r83;
	mul.f64 	%fd28, %fd27, 0d3FE0000000000000;
	div.rn.f64 	%fd29, %fd28, 0d4008000000000000;
	fma.rn.f64 	%fd30, %fd26, 0d3FE0000000000000, %fd29;
	cvt.rzi.u32.f64 	%r84, %fd30;
	and.b32  	%r85, %r84, 255;
	max.u32 	%r86, %r77, %r85;
	cvt.u16.u32 	%rs106, %r86;
	and.b16  	%rs86, %rs107, 255;
	min.u16 	%rs107, %rs106, %rs86;
$L__BB2_15:
	min.u16 	%rs88, %rs29, %rs8;
	max.u16 	%rs90, %rs9, %rs5;
	max.u16 	%rs91, %rs90, %rs7;
	and.b16  	%rs93, %rs91, 255;
	and.b16  	%rs94, %rs106, 255;
	setp.le.u16 	%p19, %rs88, %rs94;
	setp.le.u16 	%p20, %rs94, %rs93;
	or.pred  	%p21, %p19, %p20;
	@%p21 bra 	$L__BB2_17;
	cvt.u32.u16 	%r87, %rs106;
	and.b32  	%r88, %r87, 255;
	cvt.rn.f64.u16 	%fd31, %rs1;
	cvt.u32.u16 	%r89, %rs6;
	cvt.u32.u16 	%r90, %rs2;
	add.s32 	%r91, %r89, %r90;
	cvt.u32.u16 	%r92, %rs8;
	and.b32  	%r93, %r92, 255;
	add.s32 	%r94, %r91, %r93;
	cvt.rn.f64.u32 	%fd32, %r94;
	mul.f64 	%fd33, %fd32, 0d3FE0000000000000;
	div.rn.f64 	%fd34, %fd33, 0d4008000000000000;
	fma.rn.f64 	%fd35, %fd31, 0d3FE0000000000000, %fd34;
	cvt.rzi.u32.f64 	%r95, %fd35;
	and.b32  	%r96, %r95, 255;
	max.u32 	%r97, %r88, %r96;
	cvt.u16.u32 	%rs106, %r97;
	and.b16  	%rs96, %rs107, 255;
	min.u16 	%rs107, %rs106, %rs96;
$L__BB2_17:
	min.u16 	%rs98, %rs34, %rs9;
	max.u16 	%rs99, %rs24, %rs6;
	and.b16  	%rs100, %rs106, 255;
	setp.le.u16 	%p22, %rs98, %rs100;
	setp.le.u16 	%p23, %rs100, %rs99;
	or.pred  	%p24, %p22, %p23;
	@%p24 bra 	$L__BB2_19;
	cvt.u32.u16 	%r98, %rs106;
	and.b32  	%r99, %r98, 255;
	cvt.rn.f64.u16 	%fd36, %rs1;
	cvt.u32.u16 	%r100, %rs7;
	cvt.u32.u16 	%r101, %rs5;
	add.s32 	%r102, %r100, %r101;
	cvt.u32.u16 	%r103, %rs9;
	and.b32  	%r104, %r103, 255;
	add.s32 	%r105, %r102, %r104;
	cvt.rn.f64.u32 	%fd37, %r105;
	mul.f64 	%fd38, %fd37, 0d3FE0000000000000;
	div.rn.f64 	%fd39, %fd38, 0d4008000000000000;
	fma.rn.f64 	%fd40, %fd36, 0d3FE0000000000000, %fd39;
	cvt.rzi.u32.f64 	%r106, %fd40;
	and.b32  	%r107, %r106, 255;
	max.u32 	%r108, %r99, %r107;
	cvt.u16.u32 	%rs102, %r108;
	and.b16  	%rs103, %rs107, 255;
	min.u16 	%rs107, %rs102, %rs103;
$L__BB2_19:
	add.s64 	%rd22, %rd1, %rd8;
	st.global.u8 	[%rd22], %rs107;
$L__BB2_20:
	ret;

}
	// .globl	_Z11cu_push_rgbPhS_S_S_iiiS_
.visible .entry _Z11cu_push_rgbPhS_S_S_iiiS_(
	.param .u64 .ptr .align 1 _Z11cu_push_rgbPhS_S_S_iiiS__param_0,
	.param .u64 .ptr .align 1 _Z11cu_push_rgbPhS_S_S_iiiS__param_1,
	.param .u64 .ptr .align 1 _Z11cu_push_rgbPhS_S_S_iiiS__param_2,
	.param .u64 .ptr .align 1 _Z11cu_push_rgbPhS_S_S_iiiS__param_3,
	.param .u32 _Z11cu_push_rgbPhS_S_S_iiiS__param_4,
	.param .u32 _Z11cu_push_rgbPhS_S_S_iiiS__param_5,
	.param .u32 _Z11cu_push_rgbPhS_S_S_iiiS__param_6,
	.param .u64 .ptr .align 1 _Z11cu_push_rgbPhS_S_S_iiiS__param_7
)
{
	.reg .pred 	%p<59>;
	.reg .b16 	%rs<122>;
	.reg .b32 	%r<410>;
	.reg .b64 	%rd<163>;
	.reg .b64 	%fd<161>;

	ld.param.u64 	%rd16, [_Z11cu_push_rgbPhS_S_S_iiiS__param_0];
	ld.param.u64 	%rd17, [_Z11cu_push_rgbPhS_S_S_iiiS__param_1];
	ld.param.u64 	%rd18, [_Z11cu_push_rgbPhS_S_S_iiiS__param_2];
	ld.param.u64 	%rd14, [_Z11cu_push_rgbPhS_S_S_iiiS__param_3];
	ld.param.u32 	%r116, [_Z11cu_push_rgbPhS_S_S_iiiS__param_4];
	ld.param.u32 	%r117, [_Z11cu_push_rgbPhS_S_S_iiiS__param_5];
	ld.param.u32 	%r115, [_Z11cu_push_rgbPhS_S_S_iiiS__param_6];
	ld.param.u64 	%rd15, [_Z11cu_push_rgbPhS_S_S_iiiS__param_7];
	cvta.to.global.u64 	%rd1, %rd18;
	cvta.to.global.u64 	%rd2, %rd16;
	cvta.to.global.u64 	%rd3, %rd17;
	mov.u32 	%r119, %ctaid.x;
	mov.u32 	%r120, %ntid.x;
	mov.u32 	%r121, %tid.x;
	mad.lo.s32 	%r122, %r119, %r120, %r121;
	mov.u32 	%r123, %ctaid.y;
	mov.u32 	%r124, %ntid.y;
	mov.u32 	%r125, %tid.y;
	mad.lo.s32 	%r126, %r123, %r124, %r125;
	setp.eq.s32 	%p1, %r126, 0;
	add.s32 	%r127, %r117, -1;
	setp.ge.s32 	%p2, %r126, %r127;
	setp.eq.s32 	%p3, %r122, 0;
	or.pred  	%p4, %p1, %p3;
	or.pred  	%p5, %p4, %p2;
	add.s32 	%r128, %r116, -1;
	setp.ge.s32 	%p6, %r122, %r128;
	or.pred  	%p7, %p5, %p6;
	@%p7 bra 	$L__BB3_73;
	cvta.to.global.u64 	%rd19, %rd14;
	cvta.to.global.u64 	%rd20, %rd15;
	mul.lo.s32 	%r3, %r116, %r126;
	add.s32 	%r4, %r3, %r122;
	cvt.s64.s32 	%rd21, %r4;
	add.s64 	%rd4, %rd3, %rd21;
	ld.global.u8 	%rs1, [%rd4];
	add.s64 	%rd5, %rd19, %rd21;
	st.global.u8 	[%rd5], %rs1;
	add.s64 	%rd22, %rd20, %rd21;
	ld.global.u8 	%rs10, [%rd22];
	setp.ne.s16 	%p8, %rs10, 0;
	@%p8 bra 	$L__BB3_15;
	setp.lt.s32 	%p50, %r115, 1;
	@%p50 bra 	$L__BB3_73;
	mul.lo.s32 	%r5, %r4, %r115;
	add.s32 	%r370, %r115, -1;
	and.b32  	%r6, %r115, 15;
	setp.lt.u32 	%p51, %r370, 15;
	mov.b32 	%r406, 0;
	@%p51 bra 	$L__BB3_6;
	and.b32  	%r406, %r115, 2147483632;
	neg.s32 	%r374, %r406;
	add.s64 	%rd6, %rd2, 7;
	add.s64 	%rd7, %rd1, 7;
	mov.u32 	%r373, %r5;
$L__BB3_5:
	.pragma "nounroll";
	cvt.s64.s32 	%rd151, %r373;
	add.s64 	%rd152, %rd6, %rd151;
	add.s64 	%rd153, %rd7, %rd151;
	ld.global.u8 	%rs93, [%rd152+-7];
	st.global.u8 	[%rd153+-7], %rs93;
	ld.global.u8 	%rs94, [%rd152+-6];
	st.global.u8 	[%rd153+-6], %rs94;
	ld.global.u8 	%rs95, [%rd152+-5];
	st.global.u8 	[%rd153+-5], %rs95;
	ld.global.u8 	%rs96, [%rd152+-4];
	st.global.u8 	[%rd153+-4], %rs96;
	ld.global.u8 	%rs97, [%rd152+-3];
	st.global.u8 	[%rd153+-3], %rs97;
	ld.global.u8 	%rs98, [%rd152+-2];
	st.global.u8 	[%rd153+-2], %rs98;
	ld.global.u8 	%rs99, [%rd152+-1];
	st.global.u8 	[%rd153+-1], %rs99;
	ld.global.u8 	%rs100, [%rd152];
	st.global.u8 	[%rd153], %rs100;
	ld.global.u8 	%rs101, [%rd152+1];
	st.global.u8 	[%rd153+1], %rs101;
	ld.global.u8 	%rs102, [%rd152+2];
	st.global.u8 	[%rd153+2], %rs102;
	ld.global.u8 	%rs103, [%rd152+3];
	st.global.u8 	[%rd153+3], %rs103;
	ld.global.u8 	%rs104, [%rd152+4];
	st.global.u8 	[%rd153+4], %rs104;
	ld.global.u8 	%rs105, [%rd152+5];
	st.global.u8 	[%rd153+5], %rs105;
	ld.global.u8 	%rs106, [%rd152+6];
	st.global.u8 	[%rd153+6], %rs106;
	ld.global.u8 	%rs107, [%rd152+7];
	st.global.u8 	[%rd153+7], %rs107;
	ld.global.u8 	%rs108, [%rd152+8];
	st.global.u8 	[%rd153+8], %rs108;
	add.s32 	%r374, %r374, 16;
	add.s32 	%r373, %r373, 16;
	setp.eq.s32 	%p52, %r374, 0;
	@%p52 bra 	$L__BB3_6;
	bra.uni 	$L__BB3_5;
$L__BB3_6:
	setp.eq.s32 	%p53, %r6, 0;
	@%p53 bra 	$L__BB3_73;
	and.b32  	%r102, %r115, 7;
	setp.lt.u32 	%p54, %r6, 8;
	@%p54 bra 	$L__BB3_9;
	add.s32 	%r371, %r406, %r5;
	cvt.s64.s32 	%rd154, %r371;
	add.s64 	%rd155, %rd2, %rd154;
	ld.global.u8 	%rs109, [%rd155];
	add.s64 	%rd156, %rd1, %rd154;
	st.global.u8 	[%rd156], %rs109;
	ld.global.u8 	%rs110, [%rd155+1];
	st.global.u8 	[%rd156+1], %rs110;
	ld.global.u8 	%rs111, [%rd155+2];
	st.global.u8 	[%rd156+2], %rs111;
	ld.global.u8 	%rs112, [%rd155+3];
	st.global.u8 	[%rd156+3], %rs112;
	ld.global.u8 	%rs113, [%rd155+4];
	st.global.u8 	[%rd156+4], %rs113;
	ld.global.u8 	%rs114, [%rd155+5];
	st.global.u8 	[%rd156+5], %rs114;
	ld.global.u8 	%rs115, [%rd155+6];
	st.global.u8 	[%rd156+6], %rs115;
	ld.global.u8 	%rs116, [%rd155+7];
	st.global.u8 	[%rd156+7], %rs116;
	add.s32 	%r406, %r406, 8;
$L__BB3_9:
	setp.eq.s32 	%p55, %r102, 0;
	@%p55 bra 	$L__BB3_73;
	and.b32  	%r105, %r115, 3;
	setp.lt.u32 	%p56, %r102, 4;
	@%p56 bra 	$L__BB3_12;
	add.s32 	%r372, %r406, %r5;
	cvt.s64.s32 	%rd157, %r372;
	add.s64 	%rd158, %rd2, %rd157;
	ld.global.u8 	%rs117, [%rd158];
	add.s64 	%rd159, %rd1, %rd157;
	st.global.u8 	[%rd159], %rs117;
	ld.global.u8 	%rs118, [%rd158+1];
	st.global.u8 	[%rd159+1], %rs118;
	ld.global.u8 	%rs119, [%rd158+2];
	st.global.u8 	[%rd159+2], %rs119;
	ld.global.u8 	%rs120, [%rd158+3];
	st.global.u8 	[%rd159+3], %rs120;
	add.s32 	%r406, %r406, 4;
$L__BB3_12:
	setp.eq.s32 	%p57, %r105, 0;
	@%p57 bra 	$L__BB3_73;
	add.s32 	%r409, %r406, %r5;
	neg.s32 	%r408, %r105;
$L__BB3_14:
	.pragma "nounroll";
	cvt.s64.s32 	%rd160, %r409;
	add.s64 	%rd161, %rd1, %rd160;
	add.s64 	%rd162, %rd2, %rd160;
	ld.global.u8 	%rs121, [%rd162];
	st.global.u8 	[%rd161], %rs121;
	add.s32 	%r409, %r409, 1;
	add.s32 	%r408, %r408, 1;
	setp.ne.s32 	%p58, %r408, 0;
	@%p58 bra 	$L__BB3_14;
	bra.uni 	$L__BB3_73;
$L__BB3_15:
	sub.s32 	%r129, %r3, %r116;
	add.s32 	%r130, %r122, -1;
	add.s32 	%r13, %r129, %r130;
	shl.b32 	%r131, %r116, 1;
	add.s32 	%r132, %r129, %r131;
	add.s32 	%r14, %r132, %r130;
	add.s32 	%r133, %r129, %r122;
	cvt.s64.s32 	%rd23, %r129;
	cvt.s64.s32 	%rd24, %r122;
	add.s64 	%rd25, %rd23, %rd24;
	add.s64 	%rd26, %rd3, %rd25;
	ld.global.u8 	%rs2, [%rd26+-1];
	cvt.s64.s32 	%rd27, %r132;
	add.s64 	%rd28, %rd27, %rd24;
	add.s64 	%rd29, %rd3, %rd28;
	ld.global.u8 	%rs3, [%rd29+-1];
	ld.global.u8 	%rs4, [%rd26+1];
	ld.global.u8 	%rs5, [%rd29+1];
	ld.global.u8 	%rs6, [%rd4+-1];
	ld.global.u8 	%rs7, [%rd4+1];
	cvt.s64.s32 	%rd30, %r133;
	add.s64 	%rd31, %rd3, %rd30;
	ld.global.u8 	%rs8, [%rd31];
	cvt.s64.s32 	%rd32, %r116;
	add.s64 	%rd33, %rd4, %rd32;
	ld.global.u8 	%rs9, [%rd33];
	min.u16 	%rs11, %rs2, %rs6;
	min.u16 	%rs12, %rs11, %rs3;
	max.u16 	%rs13, %rs4, %rs7;
	max.u16 	%rs14, %rs13, %rs5;
	setp.le.u16 	%p9, %rs12, %rs14;
	@%p9 bra 	$L__BB3_26;
	setp.lt.s32 	%p43, %r115, 1;
	@%p43 bra 	$L__BB3_25;
	mul.lo.s32 	%r15, %r4, %r115;
	mul.lo.s32 	%r16, %r13, %r115;
	add.s32 	%r310, %r4, -1;
	mul.lo.s32 	%r17, %r310, %r115;
	mul.lo.s32 	%r18, %r14, %r115;
	add.s32 	%r311, %r115, -1;
	and.b32  	%r19, %r115, 3;
	setp.lt.u32 	%p44, %r311, 3;
	mov.b32 	%r381, 0;
	@%p44 bra 	$L__BB3_20;
	and.b32  	%r381, %r115, 2147483644;
	neg.s32 	%r379, %r381;
	add.s64 	%rd123, %rd2, 1;
	add.s64 	%rd129, %rd2, 3;
	mov.u32 	%r375, %r17;
	mov.u32 	%r376, %r18;
	mov.u32 	%r377, %r16;
	mov.u32 	%r378, %r15;
$L__BB3_19:
	.pragma "nounroll";
	cvt.s64.s32 	%rd122, %r378;
	add.s64 	%rd124, %rd123, %rd122;
	add.s64 	%rd125, %rd1, %rd122;
	cvt.s64.s32 	%rd126, %r377;
	add.s64 	%rd127, %rd123, %rd126;
	cvt.s64.s32 	%rd128, %r376;
	add.s64 	%rd130, %rd129, %rd128;
	cvt.s64.s32 	%rd131, %r375;
	add.s64 	%rd132, %rd129, %rd131;
	ld.global.u8 	%rs85, [%rd124+-1];
	ld.global.u8 	%r312, [%rd127+-1];
	ld.global.u8 	%r313, [%rd132+-3];
	ld.global.u8 	%r314, [%rd130+-3];
	cvt.rn.f64.u16 	%fd121, %rs85;
	add.s32 	%r315, %r313, %r312;
	add.s32 	%r316, %r315, %r314;
	cvt.rn.f64.u32 	%fd122, %r316;
	mul.f64 	%fd123, %fd122, 0d3FE0000000000000;
	div.rn.f64 	%fd124, %fd123, 0d4008000000000000;
	fma.rn.f64 	%fd125, %fd121, 0d3FE0000000000000, %fd124;
	cvt.rzi.u32.f64 	%r317, %fd125;
	st.global.u8 	[%rd125], %r317;
	ld.global.u8 	%rs86, [%rd124];
	ld.global.u8 	%r318, [%rd127];
	ld.global.u8 	%r319, [%rd132+-2];
	ld.global.u8 	%r320, [%rd130+-2];
	cvt.rn.f64.u16 	%fd126, %rs86;
	add.s32 	%r321, %r319, %r318;
	add.s32 	%r322, %r321, %r320;
	cvt.rn.f64.u32 	%fd127, %r322;
	mul.f64 	%fd128, %fd127, 0d3FE0000000000000;
	div.rn.f64 	%fd129, %fd128, 0d4008000000000000;
	fma.rn.f64 	%fd130, %fd126, 0d3FE0000000000000, %fd129;
	cvt.rzi.u32.f64 	%r323, %fd130;
	st.global.u8 	[%rd125+1], %r323;
	ld.global.u8 	%rs87, [%rd124+1];
	ld.global.u8 	%r324, [%rd127+1];
	ld.global.u8 	%r325, [%rd132+-1];
	ld.global.u8 	%r326, [%rd130+-1];
	cvt.rn.f64.u16 	%fd131, %rs87;
	add.s32 	%r327, %r325, %r324;
	add.s32 	%r328, %r327, %r326;
	cvt.rn.f64.u32 	%fd132, %r328;
	mul.f64 	%fd133, %fd132, 0d3FE0000000000000;
	div.rn.f64 	%fd134, %fd133, 0d4008000000000000;
	fma.rn.f64 	%fd135, %fd131, 0d3FE0000000000000, %fd134;
	cvt.rzi.u32.f64 	%r329, %fd135;
	st.global.u8 	[%rd125+2], %r329;
	ld.global.u8 	%rs88, [%rd124+2];
	ld.global.u8 	%r330, [%rd127+2];
	ld.global.u8 	%r331, [%rd132];
	ld.global.u8 	%r332, [%rd130];
	cvt.rn.f64.u16 	%fd136, %rs88;
	add.s32 	%r333, %r331, %r330;
	add.s32 	%r334, %r333, %r332;
	cvt.rn.f64.u32 	%fd137, %r334;
	mul.f64 	%fd138, %fd137, 0d3FE0000000000000;
	div.rn.f64 	%fd139, %fd138, 0d4008000000000000;
	fma.rn.f64 	%fd140, %fd136, 0d3FE0000000000000, %fd139;
	cvt.rzi.u32.f64 	%r335, %fd140;
	st.global.u8 	[%rd125+3], %r335;
	add.s32 	%r379, %r379, 4;
	add.s32 	%r378, %r378, 4;
	add.s32 	%r377, %r377, 4;
	add.s32 	%r376, %r376, 4;
	add.s32 	%r375, %r375, 4;
	setp.ne.s32 	%p45, %r379, 0;
	@%p45 bra 	$L__BB3_19;
$L__BB3_20:
	setp.eq.s32 	%p46, %r19, 0;
	@%p46 bra 	$L__BB3_25;
	setp.eq.s32 	%p47, %r19, 1;
	@%p47 bra 	$L__BB3_23;
	add.s32 	%r336, %r381, %r15;
	cvt.s64.s32 	%rd133, %r336;
	add.s64 	%rd134, %rd2, %rd133;
	ld.global.u8 	%rs89, [%rd134];
	add.s32 	%r337, %r381, %r16;
	cvt.s64.s32 	%rd135, %r337;
	add.s64 	%rd136, %rd2, %rd135;
	ld.global.u8 	%r338, [%rd136];
	add.s32 	%r339, %r381, %r17;
	cvt.s64.s32 	%rd137, %r339;
	add.s64 	%rd138, %rd2, %rd137;
	ld.global.u8 	%r340, [%rd138];
	add.s32 	%r341, %r381, %r18;
	cvt.s64.s32 	%rd139, %r341;
	add.s64 	%rd140, %rd2, %rd139;
	ld.global.u8 	%r342, [%rd140];
	cvt.rn.f64.u16 	%fd141, %rs89;
	add.s32 	%r343, %r340, %r338;
	add.s32 	%r344, %r343, %r342;
	cvt.rn.f64.u32 	%fd142, %r344;
	mul.f64 	%fd143, %fd142, 0d3FE0000000000000;
	div.rn.f64 	%fd144, %fd143, 0d4008000000000000;
	fma.rn.f64 	%fd145, %fd141, 0d3FE0000000000000, %fd144;
	cvt.rzi.u32.f64 	%r345, %fd145;
	add.s64 	%rd141, %rd1, %rd133;
	st.global.u8 	[%rd141], %r345;
	ld.global.u8 	%rs90, [%rd134+1];
	ld.global.u8 	%r346, [%rd136+1];
	ld.global.u8 	%r347, [%rd138+1];
	ld.global.u8 	%r348, [%rd140+1];
	cvt.rn.f64.u16 	%fd146, %rs90;
	add.s32 	%r349, %r347, %r346;
	add.s32 	%r350, %r349, %r348;
	cvt.rn.f64.u32 	%fd147, %r350;
	mul.f64 	%fd148, %fd147, 0d3FE0000000000000;
	div.rn.f64 	%fd149, %fd148, 0d4008000000000000;
	fma.rn.f64 	%fd150, %fd146, 0d3FE0000000000000, %fd149;
	cvt.rzi.u32.f64 	%r351, %fd150;
	st.global.u8 	[%rd141+1], %r351;
	add.s32 	%r381, %r381, 2;
$L__BB3_23:
	and.b32  	%r352, %r115, 1;
	setp.eq.b32 	%p48, %r352, 1;
	not.pred 	%p49, %p48;
	@%p49 bra 	$L__BB3_25;
	add.s32 	%r353, %r381, %r15;
	cvt.s64.s32 	%rd142, %r353;
	add.s64 	%rd143, %rd2, %rd142;
	ld.global.u8 	%rs91, [%rd143];
	add.s32 	%r354, %r381, %r16;
	cvt.s64.s32 	%rd144, %r354;
	add.s64 	%rd145, %rd2, %rd144;
	ld.global.u8 	%r355, [%rd145];
	add.s32 	%r356, %r381, %r17;
	cvt.s64.s32 	%rd146, %r356;
	add.s64 	%rd147, %rd2, %rd146;
	ld.global.u8 	%r357, [%rd147];
	add.s32 	%r358, %r381, %r18;
	cvt.s64.s32 	%rd148, %r358;
	add.s64 	%rd149, %rd2, %rd148;
	ld.global.u8 	%r359, [%rd149];
	cvt.rn.f64.u16 	%fd151, %rs91;
	add.s32 	%r360, %r357, %r355;
	add.s32 	%r361, %r360, %r359;
	cvt.rn.f64.u32 	%fd152, %r361;
	mul.f64 	%fd153, %fd152, 0d3FE0000000000000;
	div.rn.f64 	%fd154, %fd153, 0d4008000000000000;
	fma.rn.f64 	%fd155, %fd151, 0d3FE0000000000000, %fd154;
	cvt.rzi.u32.f64 	%r362, %fd155;
	add.s64 	%rd150, %rd1, %rd142;
	st.global.u8 	[%rd150], %r362;
$L__BB3_25:
	cvt.rn.f64.u16 	%fd156, %rs1;
	cvt.u32.u16 	%r363, %rs3;
	cvt.u32.u16 	%r364, %rs2;
	add.s32 	%r365, %r363, %r364;
	cvt.u32.u16 	%r366, %rs6;
	add.s32 	%r367, %r365, %r366;
	cvt.rn.f64.u32 	%fd157, %r367;
	mul.f64 	%fd158, %fd157, 0d3FE0000000000000;
	div.rn.f64 	%fd159, %fd158, 0d4008000000000000;
	fma.rn.f64 	%fd160, %fd156, 0d3FE0000000000000, %fd159;
	cvt.rzi.u32.f64 	%r368, %fd160;
	st.global.u8 	[%rd5], %r368;
	bra.uni 	$L__BB3_73;
$L__BB3_26:
	min.u16 	%rs15, %rs4, %rs7;
	min.u16 	%rs16, %rs15, %rs5;
	max.u16 	%rs17, %rs2, %rs6;
	max.u16 	%rs18, %rs17, %rs3;
	setp.le.u16 	%p10, %rs16, %rs18;
	@%p10 bra 	$L__BB3_37;
	setp.lt.s32 	%p36, %r115, 1;
	@%p36 bra 	$L__BB3_36;
	mul.lo.s32 	%r35, %r4, %r115;
	add.s32 	%r251, %r13, 2;
	mul.lo.s32 	%r36, %r251, %r115;
	add.s32 	%r252, %r14, 2;
	mul.lo.s32 	%r37, %r252, %r115;
	add.s32 	%r253, %r115, -1;
	and.b32  	%r38, %r115, 3;
	setp.lt.u32 	%p37, %r253, 3;
	mov.b32 	%r387, 0;
	@%p37 bra 	$L__BB3_31;
	and.b32  	%r387, %r115, 2147483644;
	neg.s32 	%r385, %r387;
	cvt.u64.u32 	%rd94, %r115;
	add.s64 	%rd8, %rd2, %rd94;
	add.s64 	%rd100, %rd2, 3;
	mov.u32 	%r382, %r36;
	mov.u32 	%r383, %r37;
	mov.u32 	%r384, %r35;
$L__BB3_30:
	.pragma "nounroll";
	cvt.s64.s32 	%rd95, %r384;
	add.s64 	%rd96, %rd8, %rd95;
	add.s64 	%rd97, %rd2, %rd95;
	add.s64 	%rd98, %rd1, %rd95;
	cvt.s64.s32 	%rd99, %r383;
	add.s64 	%rd101, %rd100, %rd99;
	cvt.s64.s32 	%rd102, %r382;
	add.s64 	%rd103, %rd100, %rd102;
	ld.global.u8 	%rs77, [%rd97];
	ld.global.u8 	%r254, [%rd103+-3];
	ld.global.u8 	%r255, [%rd96];
	ld.global.u8 	%r256, [%rd101+-3];
	cvt.rn.f64.u16 	%fd81, %rs77;
	add.s32 	%r257, %r255, %r254;
	add.s32 	%r258, %r257, %r256;
	cvt.rn.f64.u32 	%fd82, %r258;
	mul.f64 	%fd83, %fd82, 0d3FE0000000000000;
	div.rn.f64 	%fd84, %fd83, 0d4008000000000000;
	fma.rn.f64 	%fd85, %fd81, 0d3FE0000000000000, %fd84;
	cvt.rzi.u32.f64 	%r259, %fd85;
	st.global.u8 	[%rd98], %r259;
	ld.global.u8 	%rs78, [%rd97+1];
	ld.global.u8 	%r260, [%rd103+-2];
	ld.global.u8 	%r261, [%rd96+1];
	ld.global.u8 	%r262, [%rd101+-2];
	cvt.rn.f64.u16 	%fd86, %rs78;
	add.s32 	%r263, %r261, %r260;
	add.s32 	%r264, %r263, %r262;
	cvt.rn.f64.u32 	%fd87, %r264;
	mul.f64 	%fd88, %fd87, 0d3FE0000000000000;
	div.rn.f64 	%fd89, %fd88, 0d4008000000000000;
	fma.rn.f64 	%fd90, %fd86, 0d3FE0000000000000, %fd89;
	cvt.rzi.u32.f64 	%r265, %fd90;
	st.global.u8 	[%rd98+1], %r265;
	ld.global.u8 	%rs79, [%rd97+2];
	ld.global.u8 	%r266, [%rd103+-1];
	ld.global.u8 	%r267, [%rd96+2];
	ld.global.u8 	%r268, [%rd101+-1];
	cvt.rn.f64.u16 	%fd91, %rs79;
	add.s32 	%r269, %r267, %r266;
	add.s32 	%r270, %r269, %r268;
	cvt.rn.f64.u32 	%fd92, %r270;
	mul.f64 	%fd93, %fd92, 0d3FE0000000000000;
	div.rn.f64 	%fd94, %fd93, 0d4008000000000000;
	fma.rn.f64 	%fd95, %fd91, 0d3FE0000000000000, %fd94;
	cvt.rzi.u32.f64 	%r271, %fd95;
	st.global.u8 	[%rd98+2], %r271;
	ld.global.u8 	%rs80, [%rd97+3];
	ld.global.u8 	%r272, [%rd103];
	ld.global.u8 	%r273, [%rd96+3];
	ld.global.u8 	%r274, [%rd101];
	cvt.rn.f64.u16 	%fd96, %rs80;
	add.s32 	%r275, %r273, %r272;
	add.s32 	%r276, %r275, %r274;
	cvt.rn.f64.u32 	%fd97, %r276;
	mul.f64 	%fd98, %fd97, 0d3FE0000000000000;
	div.rn.f64 	%fd99, %fd98, 0d4008000000000000;
	fma.rn.f64 	%fd100, %fd96, 0d3FE0000000000000, %fd99;
	cvt.rzi.u32.f64 	%r277, %fd100;
	st.global.u8 	[%rd98+3], %r277;
	add.s32 	%r385, %r385, 4;
	add.s32 	%r384, %r384, 4;
	add.s32 	%r383, %r383, 4;
	add.s32 	%r382, %r382, 4;
	setp.ne.s32 	%p38, %r385, 0;
	@%p38 bra 	$L__BB3_30;
$L__BB3_31:
	setp.eq.s32 	%p39, %r38, 0;
	@%p39 bra 	$L__BB3_36;
	setp.eq.s32 	%p40, %r38, 1;
	@%p40 bra 	$L__BB3_34;
	add.s32 	%r278, %r387, %r35;
	cvt.s64.s32 	%rd104, %r278;
	add.s64 	%rd105, %rd2, %rd104;
	ld.global.u8 	%rs81, [%rd105];
	add.s32 	%r279, %r387, %r36;
	cvt.s64.s32 	%rd106, %r279;
	add.s64 	%rd107, %rd2, %rd106;
	ld.global.u8 	%r280, [%rd107];
	cvt.u64.u32 	%rd108, %r115;
	add.s64 	%rd109, %rd105, %rd108;
	ld.global.u8 	%r281, [%rd109];
	add.s32 	%r282, %r387, %r37;
	cvt.s64.s32 	%rd110, %r282;
	add.s64 	%rd111, %rd2, %rd110;
	ld.global.u8 	%r283, [%rd111];
	cvt.rn.f64.u16 	%fd101, %rs81;
	add.s32 	%r284, %r281, %r280;
	add.s32 	%r285, %r284, %r283;
	cvt.rn.f64.u32 	%fd102, %r285;
	mul.f64 	%fd103, %fd102, 0d3FE0000000000000;
	div.rn.f64 	%fd104, %fd103, 0d4008000000000000;
	fma.rn.f64 	%fd105, %fd101, 0d3FE0000000000000, %fd104;
	cvt.rzi.u32.f64 	%r286, %fd105;
	add.s64 	%rd112, %rd1, %rd104;
	st.global.u8 	[%rd112], %r286;
	ld.global.u8 	%rs82, [%rd105+1];
	ld.global.u8 	%r287, [%rd107+1];
	ld.global.u8 	%r288, [%rd109+1];
	ld.global.u8 	%r289, [%rd111+1];
	cvt.rn.f64.u16 	%fd106, %rs82;
	add.s32 	%r290, %r288, %r287;
	add.s32 	%r291, %r290, %r289;
	cvt.rn.f64.u32 	%fd107, %r291;
	mul.f64 	%fd108, %fd107, 0d3FE0000000000000;
	div.rn.f64 	%fd109, %fd108, 0d4008000000000000;
	fma.rn.f64 	%fd110, %fd106, 0d3FE0000000000000, %fd109;
	cvt.rzi.u32.f64 	%r292, %fd110;
	st.global.u8 	[%rd112+1], %r292;
	add.s32 	%r387, %r387, 2;
$L__BB3_34:
	and.b32  	%r293, %r115, 1;
	setp.eq.b32 	%p41, %r293, 1;
	not.pred 	%p42, %p41;
	@%p42 bra 	$L__BB3_36;
	add.s32 	%r294, %r387, %r35;
	cvt.s64.s32 	%rd113, %r294;
	add.s64 	%rd114, %rd2, %rd113;
	ld.global.u8 	%rs83, [%rd114];
	add.s32 	%r295, %r387, %r36;
	cvt.s64.s32 	%rd115, %r295;
	add.s64 	%rd116, %rd2, %rd115;
	ld.global.u8 	%r296, [%rd116];
	cvt.u64.u32 	%rd117, %r115;
	add.s64 	%rd118, %rd114, %rd117;
	ld.global.u8 	%r297, [%rd118];
	add.s32 	%r298, %r387, %r37;
	cvt.s64.s32 	%rd119, %r298;
	add.s64 	%rd120, %rd2, %rd119;
	ld.global.u8 	%r299, [%rd120];
	cvt.rn.f64.u16 	%fd111, %rs83;
	add.s32 	%r300, %r297, %r296;
	add.s32 	%r301, %r300, %r299;
	cvt.rn.f64.u32 	%fd112, %r301;
	mul.f64 	%fd113, %fd112, 0d3FE0000000000000;
	div.rn.f64 	%fd114, %fd113, 0d4008000000000000;
	fma.rn.f64 	%fd115, %fd111, 0d3FE0000000000000, %fd114;
	cvt.rzi.u32.f64 	%r302, %fd115;
	add.s64 	%rd121, %rd1, %rd113;
	st.global.u8 	[%rd121], %r302;
$L__BB3_36:
	cvt.rn.f64.u16 	%fd116, %rs1;
	cvt.u32.u16 	%r303, %rs5;
	cvt.u32.u16 	%r304, %rs4;
	add.s32 	%r305, %r303, %r304;
	cvt.u32.u16 	%r306, %rs7;
	add.s32 	%r307, %r305, %r306;
	cvt.rn.f64.u32 	%fd117, %r307;
	mul.f64 	%fd118, %fd117, 0d3FE0000000000000;
	div.rn.f64 	%fd119, %fd118, 0d4008000000000000;
	fma.rn.f64 	%fd120, %fd116, 0d3FE0000000000000, %fd119;
	cvt.rzi.u32.f64 	%r308, %fd120;
	st.global.u8 	[%rd5], %r308;
	bra.uni 	$L__BB3_73;
$L__BB3_37:
	min.u16 	%rs20, %rs2, %rs8;
	min.u16 	%rs21, %rs20, %rs4;
	max.u16 	%rs23, %rs3, %rs9;
	max.u16 	%rs24, %rs23, %rs5;
	setp.le.u16 	%p11, %rs21, %rs24;
	@%p11 bra 	$L__BB3_48;
	setp.lt.s32 	%p29, %r115, 1;
	@%p29 bra 	$L__BB3_47;
	mul.lo.s32 	%r52, %r4, %r115;
	mul.lo.s32 	%r53, %r13, %r115;
	add.s32 	%r195, %r115, -1;
	and.b32  	%r54, %r115, 3;
	setp.lt.u32 	%p30, %r195, 3;
	mov.b32 	%r392, 0;
	@%p30 bra 	$L__BB3_42;
	and.b32  	%r392, %r115, 2147483644;
	neg.s32 	%r390, %r392;
	mul.wide.u32 	%rd9, %r115, 2;
	cvt.u64.u32 	%rd70, %r115;
	mov.u32 	%r388, %r53;
	mov.u32 	%r389, %r52;
$L__BB3_41:
	.pragma "nounroll";
	cvt.s64.s32 	%rd71, %r389;
	add.s64 	%rd72, %rd2, %rd71;
	add.s64 	%rd73, %rd1, %rd71;
	cvt.s64.s32 	%rd74, %r388;
	add.s64 	%rd75, %rd2, %rd74;
	ld.global.u8 	%rs69, [%rd72];
	ld.global.u8 	%r196, [%rd75];
	add.s64 	%rd76, %rd75, %rd70;
	ld.global.u8 	%r197, [%rd76];
	add.s64 	%rd77, %rd75, %rd9;
	ld.global.u8 	%r198, [%rd77];
	cvt.rn.f64.u16 	%fd41, %rs69;
	add.s32 	%r199, %r197, %r196;
	add.s32 	%r200, %r199, %r198;
	cvt.rn.f64.u32 	%fd42, %r200;
	mul.f64 	%fd43, %fd42, 0d3FE0000000000000;
	div.rn.f64 	%fd44, %fd43, 0d4008000000000000;
	fma.rn.f64 	%fd45, %fd41, 0d3FE0000000000000, %fd44;
	cvt.rzi.u32.f64 	%r201, %fd45;
	st.global.u8 	[%rd73], %r201;
	ld.global.u8 	%rs70, [%rd72+1];
	ld.global.u8 	%r202, [%rd75+1];
	ld.global.u8 	%r203, [%rd76+1];
	ld.global.u8 	%r204, [%rd77+1];
	cvt.rn.f64.u16 	%fd46, %rs70;
	add.s32 	%r205, %r203, %r202;
	add.s32 	%r206, %r205, %r204;
	cvt.rn.f64.u32 	%fd47, %r206;
	mul.f64 	%fd48, %fd47, 0d3FE0000000000000;
	div.rn.f64 	%fd49, %fd48, 0d4008000000000000;
	fma.rn.f64 	%fd50, %fd46, 0d3FE0000000000000, %fd49;
	cvt.rzi.u32.f64 	%r207, %fd50;
	st.global.u8 	[%rd73+1], %r207;
	ld.global.u8 	%rs71, [%rd72+2];
	ld.global.u8 	%r208, [%rd75+2];
	ld.global.u8 	%r209, [%rd76+2];
	ld.global.u8 	%r210, [%rd77+2];
	cvt.rn.f64.u16 	%fd51, %rs71;
	add.s32 	%r211, %r209, %r208;
	add.s32 	%r212, %r211, %r210;
	cvt.rn.f64.u32 	%fd52, %r212;
	mul.f64 	%fd53, %fd52, 0d3FE0000000000000;
	div.rn.f64 	%fd54, %fd53, 0d4008000000000000;
	fma.rn.f64 	%fd55, %fd51, 0d3FE0000000000000, %fd54;
	cvt.rzi.u32.f64 	%r213, %fd55;
	st.global.u8 	[%rd73+2], %r213;
	ld.global.u8 	%rs72, [%rd72+3];
	ld.global.u8 	%r214, [%rd75+3];
	ld.global.u8 	%r215, [%rd76+3];
	ld.global.u8 	%r216, [%rd77+3];
	cvt.rn.f64.u16 	%fd56, %rs72;
	add.s32 	%r217, %r215, %r214;
	add.s32 	%r218, %r217, %r216;
	cvt.rn.f64.u32 	%fd57, %r218;
	mul.f64 	%fd58, %fd57, 0d3FE0000000000000;
	div.rn.f64 	%fd59, %fd58, 0d4008000000000000;
	fma.rn.f64 	%fd60, %fd56, 0d3FE0000000000000, %fd59;
	cvt.rzi.u32.f64 	%r219, %fd60;
	st.global.u8 	[%rd73+3], %r219;
	add.s32 	%r390, %r390, 4;
	add.s32 	%r389, %r389, 4;
	add.s32 	%r388, %r388, 4;
	setp.ne.s32 	%p31, %r390, 0;
	@%p31 bra 	$L__BB3_41;
$L__BB3_42:
	setp.eq.s32 	%p32, %r54, 0;
	@%p32 bra 	$L__BB3_47;
	setp.eq.s32 	%p33, %r54, 1;
	@%p33 bra 	$L__BB3_45;
	add.s32 	%r220, %r392, %r52;
	cvt.s64.s32 	%rd78, %r220;
	add.s64 	%rd79, %rd2, %rd78;
	ld.global.u8 	%rs73, [%rd79];
	add.s32 	%r221, %r392, %r53;
	cvt.s64.s32 	%rd80, %r221;
	add.s64 	%rd81, %rd2, %rd80;
	ld.global.u8 	%r222, [%rd81];
	cvt.u64.u32 	%rd82, %r115;
	add.s64 	%rd83, %rd81, %rd82;
	ld.global.u8 	%r223, [%rd83];
	add.s64 	%rd84, %rd83, %rd82;
	ld.global.u8 	%r224, [%rd84];
	cvt.rn.f64.u16 	%fd61, %rs73;
	add.s32 	%r225, %r223, %r222;
	add.s32 	%r226, %r225, %r224;
	cvt.rn.f64.u32 	%fd62, %r226;
	mul.f64 	%fd63, %fd62, 0d3FE0000000000000;
	div.rn.f64 	%fd64, %fd63, 0d4008000000000000;
	fma.rn.f64 	%fd65, %fd61, 0d3FE0000000000000, %fd64;
	cvt.rzi.u32.f64 	%r227, %fd65;
	add.s64 	%rd85, %rd1, %rd78;
	st.global.u8 	[%rd85], %r227;
	ld.global.u8 	%rs74, [%rd79+1];
	ld.global.u8 	%r228, [%rd81+1];
	ld.global.u8 	%r229, [%rd83+1];
	ld.global.u8 	%r230, [%rd84+1];
	cvt.rn.f64.u16 	%fd66, %rs74;
	add.s32 	%r231, %r229, %r228;
	add.s32 	%r232, %r231, %r230;
	cvt.rn.f64.u32 	%fd67, %r232;
	mul.f64 	%fd68, %fd67, 0d3FE0000000000000;
	div.rn.f64 	%fd69, %fd68, 0d4008000000000000;
	fma.rn.f64 	%fd70, %fd66, 0d3FE0000000000000, %fd69;
	cvt.rzi.u32.f64 	%r233, %fd70;
	st.global.u8 	[%rd85+1], %r233;
	add.s32 	%r392, %r392, 2;
$L__BB3_45:
	and.b32  	%r234, %r115, 1;
	setp.eq.b32 	%p34, %r234, 1;
	not.pred 	%p35, %p34;
	@%p35 bra 	$L__BB3_47;
	add.s32 	%r235, %r392, %r52;
	cvt.s64.s32 	%rd86, %r235;
	add.s64 	%rd87, %rd2, %rd86;
	ld.global.u8 	%rs75, [%rd87];
	add.s32 	%r236, %r392, %r53;
	cvt.s64.s32 	%rd88, %r236;
	add.s64 	%rd89, %rd2, %rd88;
	ld.global.u8 	%r237, [%rd89];
	cvt.u64.u32 	%rd90, %r115;
	add.s64 	%rd91, %rd89, %rd90;
	ld.global.u8 	%r238, [%rd91];
	add.s64 	%rd92, %rd91, %rd90;
	ld.global.u8 	%r239, [%rd92];
	cvt.rn.f64.u16 	%fd71, %rs75;
	add.s32 	%r240, %r238, %r237;
	add.s32 	%r241, %r240, %r239;
	cvt.rn.f64.u32 	%fd72, %r241;
	mul.f64 	%fd73, %fd72, 0d3FE0000000000000;
	div.rn.f64 	%fd74, %fd73, 0d4008000000000000;
	fma.rn.f64 	%fd75, %fd71, 0d3FE0000000000000, %fd74;
	cvt.rzi.u32.f64 	%r242, %fd75;
	add.s64 	%rd93, %rd1, %rd86;
	st.global.u8 	[%rd93], %r242;
$L__BB3_47:
	cvt.rn.f64.u16 	%fd76, %rs1;
	cvt.u32.u16 	%r243, %rs4;
	cvt.u32.u16 	%r244, %rs2;
	add.s32 	%r245, %r243, %r244;
	cvt.u32.u16 	%r246, %rs8;
	and.b32  	%r247, %r246, 255;
	add.s32 	%r248, %r245, %r247;
	cvt.rn.f64.u32 	%fd77, %r248;
	mul.f64 	%fd78, %fd77, 0d3FE0000000000000;
	div.rn.f64 	%fd79, %fd78, 0d4008000000000000;
	fma.rn.f64 	%fd80, %fd76, 0d3FE0000000000000, %fd79;
	cvt.rzi.u32.f64 	%r249, %fd80;
	st.global.u8 	[%rd5], %r249;
	bra.uni 	$L__BB3_73;
$L__BB3_48:
	min.u16 	%rs26, %rs3, %rs9;
	min.u16 	%rs27, %rs26, %rs5;
	max.u16 	%rs29, %rs2, %rs8;
	max.u16 	%rs30, %rs29, %rs4;
	setp.gt.u16 	%p12, %rs27, %rs30;
	@%p12 bra 	$L__BB3_63;
	setp.lt.s32 	%p13, %r115, 1;
	@%p13 bra 	$L__BB3_62;
	mul.lo.s32 	%r66, %r4, %r115;
	add.s32 	%r135, %r115, -1;
	and.b32  	%r67, %r115, 15;
	setp.lt.u32 	%p14, %r135, 15;
	mov.b32 	%r400, 0;
	@%p14 bra 	$L__BB3_53;
	and.b32  	%r400, %r115, 2147483632;
	neg.s32 	%r399, %r400;
	add.s64 	%rd10, %rd2, 7;
	add.s64 	%rd11, %rd1, 7;
	mov.u32 	%r398, %r66;
$L__BB3_52:
	.pragma "nounroll";
	cvt.s64.s32 	%rd34, %r398;
	add.s64 	%rd35, %rd10, %rd34;
	add.s64 	%rd36, %rd11, %rd34;
	ld.global.u8 	%rs31, [%rd35+-7];
	st.global.u8 	[%rd36+-7], %rs31;
	ld.global.u8 	%rs32, [%rd35+-6];
	st.global.u8 	[%rd36+-6], %rs32;
	ld.global.u8 	%rs33, [%rd35+-5];
	st.global.u8 	[%rd36+-5], %rs33;
	ld.global.u8 	%rs34, [%rd35+-4];
	st.global.u8 	[%rd36+-4], %rs34;
	ld.global.u8 	%rs35, [%rd35+-3];
	st.global.u8 	[%rd36+-3], %rs35;
	ld.global.u8 	%rs36, [%rd35+-2];
	st.global.u8 	[%rd36+-2], %rs36;
	ld.global.u8 	%rs37, [%rd35+-1];
	st.global.u8 	[%rd36+-1], %rs37;
	ld.global.u8 	%rs38, [%rd35];
	st.global.u8 	[%rd36], %rs38;
	ld.global.u8 	%rs39, [%rd35+1];
	st.global.u8 	[%rd36+1], %rs39;
	ld.global.u8 	%rs40, [%rd35+2];
	st.global.u8 	[%rd36+2], %rs40;
	ld.global.u8 	%rs41, [%rd35+3];
	st.global.u8 	[%rd36+3], %rs41;
	ld.global.u8 	%rs42, [%rd35+4];
	st.global.u8 	[%rd36+4], %rs42;
	ld.global.u8 	%rs43, [%rd35+5];
	st.global.u8 	[%rd36+5], %rs43;
	ld.global.u8 	%rs44, [%rd35+6];
	st.global.u8 	[%rd36+6], %rs44;
	ld.global.u8 	%rs45, [%rd35+7];
	st.global.u8 	[%rd36+7], %rs45;
	ld.global.u8 	%rs46, [%rd35+8];
	st.global.u8 	[%rd36+8], %rs46;
	add.s32 	%r399, %r399, 16;
	add.s32 	%r398, %r398, 16;
	setp.ne.s32 	%p15, %r399, 0;
	@%p15 bra 	$L__BB3_52;
$L__BB3_53:
	setp.eq.s32 	%p16, %r67, 0;
	@%p16 bra 	$L__BB3_62;
	and.b32  	%r89, %r115, 7;
	setp.lt.u32 	%p17, %r67, 8;
	@%p17 bra 	$L__BB3_56;
	add.s32 	%r136, %r400, %r66;
	cvt.s64.s32 	%rd37, %r136;
	add.s64 	%rd38, %rd2, %rd37;
	ld.global.u8 	%rs47, [%rd38];
	add.s64 	%rd39, %rd1, %rd37;
	st.global.u8 	[%rd39], %rs47;
	ld.global.u8 	%rs48, [%rd38+1];
	st.global.u8 	[%rd39+1], %rs48;
	ld.global.u8 	%rs49, [%rd38+2];
	st.global.u8 	[%rd39+2], %rs49;
	ld.global.u8 	%rs50, [%rd38+3];
	st.global.u8 	[%rd39+3], %rs50;
	ld.global.u8 	%rs51, [%rd38+4];
	st.global.u8 	[%rd39+4], %rs51;
	ld.global.u8 	%rs52, [%rd38+5];
	st.global.u8 	[%rd39+5], %rs52;
	ld.global.u8 	%rs53, [%rd38+6];
	st.global.u8 	[%rd39+6], %rs53;
	ld.global.u8 	%rs54, [%rd38+7];
	st.global.u8 	[%rd39+7], %rs54;
	add.s32 	%r400, %r400, 8;
$L__BB3_56:
	setp.eq.s32 	%p18, %r89, 0;
	@%p18 bra 	$L__BB3_62;
	and.b32  	%r92, %r115, 3;
	setp.lt.u32 	%p19, %r89, 4;
	@%p19 bra 	$L__BB3_59;
	add.s32 	%r137, %r400, %r66;
	cvt.s64.s32 	%rd40, %r137;
	add.s64 	%rd41, %rd2, %rd40;
	ld.global.u8 	%rs55, [%rd41];
	add.s64 	%rd42, %rd1, %rd40;
	st.global.u8 	[%rd42], %rs55;
	ld.global.u8 	%rs56, [%rd41+1];
	st.global.u8 	[%rd42+1], %rs56;
	ld.global.u8 	%rs57, [%rd41+2];
	st.global.u8 	[%rd42+2], %rs57;
	ld.global.u8 	%rs58, [%rd41+3];
	st.global.u8 	[%rd42+3], %rs58;
	add.s32 	%r400, %r400, 4;
$L__BB3_59:
	setp.eq.s32 	%p20, %r92, 0;
	@%p20 bra 	$L__BB3_62;
	add.s32 	%r404, %r400, %r66;
	neg.s32 	%r403, %r92;
$L__BB3_61:
	.pragma "nounroll";
	cvt.s64.s32 	%rd43, %r404;
	add.s64 	%rd44, %rd1, %rd43;
	add.s64 	%rd45, %rd2, %rd43;
	ld.global.u8 	%rs59, [%rd45];
	st.global.u8 	[%rd44], %rs59;
	add.s32 	%r404, %r404, 1;
	add.s32 	%r403, %r403, 1;
	setp.ne.s32 	%p21, %r403, 0;
	@%p21 bra 	$L__BB3_61;
$L__BB3_62:
	ld.global.u8 	%rs60, [%rd4];
	st.global.u8 	[%rd5], %rs60;
	bra.uni 	$L__BB3_73;
$L__BB3_63:
	setp.lt.s32 	%p22, %r115, 1;
	@%p22 bra 	$L__BB3_72;
	mul.lo.s32 	%r70, %r4, %r115;
	mul.lo.s32 	%r71, %r14, %r115;
	add.s32 	%r139, %r115, -1;
	and.b32  	%r72, %r115, 3;
	setp.lt.u32 	%p23, %r139, 3;
	mov.b32 	%r397, 0;
	@%p23 bra 	$L__BB3_67;
	and.b32  	%r397, %r115, 2147483644;
	neg.s32 	%r395, %r397;
	add.s64 	%rd12, %rd1, 1;
	mul.wide.u32 	%rd13, %r115, 2;
	cvt.u64.u32 	%rd46, %r115;
	mov.u32 	%r393, %r71;
	mov.u32 	%r394, %r70;
$L__BB3_66:
	.pragma "nounroll";
	cvt.s64.s32 	%rd47, %r394;
	add.s64 	%rd48, %rd2, %rd47;
	add.s64 	%rd49, %rd12, %rd47;
	cvt.s64.s32 	%rd50, %r393;
	add.s64 	%rd51, %rd2, %rd50;
	ld.global.u8 	%rs61, [%rd48];
	ld.global.u8 	%r140, [%rd51];
	add.s64 	%rd52, %rd51, %rd46;
	ld.global.u8 	%r141, [%rd52];
	add.s64 	%rd53, %rd51, %rd13;
	ld.global.u8 	%r142, [%rd53];
	cvt.rn.f64.u16 	%fd1, %rs61;
	add.s32 	%r143, %r141, %r140;
	add.s32 	%r144, %r143, %r142;
	cvt.rn.f64.u32 	%fd2, %r144;
	mul.f64 	%fd3, %fd2, 0d3FE0000000000000;
	div.rn.f64 	%fd4, %fd3, 0d4008000000000000;
	fma.rn.f64 	%fd5, %fd1, 0d3FE0000000000000, %fd4;
	cvt.rzi.u32.f64 	%r145, %fd5;
	st.global.u8 	[%rd49+-1], %r145;
	ld.global.u8 	%rs62, [%rd48+1];
	ld.global.u8 	%r146, [%rd51+1];
	ld.global.u8 	%r147, [%rd52+1];
	ld.global.u8 	%r148, [%rd53+1];
	cvt.rn.f64.u16 	%fd6, %rs62;
	add.s32 	%r149, %r147, %r146;
	add.s32 	%r150, %r149, %r148;
	cvt.rn.f64.u32 	%fd7, %r150;
	mul.f64 	%fd8, %fd7, 0d3FE0000000000000;
	div.rn.f64 	%fd9, %fd8, 0d4008000000000000;
	fma.rn.f64 	%fd10, %fd6, 0d3FE0000000000000, %fd9;
	cvt.rzi.u32.f64 	%r151, %fd10;
	st.global.u8 	[%rd49], %r151;
	ld.global.u8 	%rs63, [%rd48+2];
	ld.global.u8 	%r152, [%rd51+2];
	ld.global.u8 	%r153, [%rd52+2];
	ld.global.u8 	%r154, [%rd53+2];
	cvt.rn.f64.u16 	%fd11, %rs63;
	add.s32 	%r155, %r153, %r152;
	add.s32 	%r156, %r155, %r154;
	cvt.rn.f64.u32 	%fd12, %r156;
	mul.f64 	%fd13, %fd12, 0d3FE0000000000000;
	div.rn.f64 	%fd14, %fd13, 0d4008000000000000;
	fma.rn.f64 	%fd15, %fd11, 0d3FE0000000000000, %fd14;
	cvt.rzi.u32.f64 	%r157, %fd15;
	st.global.u8 	[%rd49+1], %r157;
	ld.global.u8 	%rs64, [%rd48+3];
	ld.global.u8 	%r158, [%rd51+3];
	ld.global.u8 	%r159, [%rd52+3];
	ld.global.u8 	%r160, [%rd53+3];
	cvt.rn.f64.u16 	%fd16, %rs64;
	add.s32 	%r161, %r159, %r158;
	add.s32 	%r162, %r161, %r160;
	cvt.rn.f64.u32 	%fd17, %r162;
	mul.f64 	%fd18, %fd17, 0d3FE0000000000000;
	div.rn.f64 	%fd19, %fd18, 0d4008000000000000;
	fma.rn.f64 	%fd20, %fd16, 0d3FE0000000000000, %fd19;
	cvt.rzi.u32.f64 	%r163, %fd20;
	st.global.u8 	[%rd49+2], %r163;
	add.s32 	%r395, %r395, 4;
	add.s32 	%r394, %r394, 4;
	add.s32 	%r393, %r393, 4;
	setp.ne.s32 	%p24, %r395, 0;
	@%p24 bra 	$L__BB3_66;
$L__BB3_67:
	setp.eq.s32 	%p25, %r72, 0;
	@%p25 bra 	$L__BB3_72;
	setp.eq.s32 	%p26, %r72, 1;
	@%p26 bra 	$L__BB3_70;
	add.s32 	%r164, %r397, %r70;
	cvt.s64.s32 	%rd54, %r164;
	add.s64 	%rd55, %rd2, %rd54;
	ld.global.u8 	%rs65, [%rd55];
	add.s32 	%r165, %r397, %r71;
	cvt.s64.s32 	%rd56, %r165;
	add.s64 	%rd57, %rd2, %rd56;
	ld.global.u8 	%r166, [%rd57];
	cvt.u64.u32 	%rd58, %r115;
	add.s64 	%rd59, %rd57, %rd58;
	ld.global.u8 	%r167, [%rd59];
	add.s64 	%rd60, %rd59, %rd58;
	ld.global.u8 	%r168, [%rd60];
	cvt.rn.f64.u16 	%fd21, %rs65;
	add.s32 	%r169, %r167, %r166;
	add.s32 	%r170, %r169, %r168;
	cvt.rn.f64.u32 	%fd22, %r170;
	mul.f64 	%fd23, %fd22, 0d3FE0000000000000;
	div.rn.f64 	%fd24, %fd23, 0d4008000000000000;
	fma.rn.f64 	%fd25, %fd21, 0d3FE0000000000000, %fd24;
	cvt.rzi.u32.f64 	%r171, %fd25;
	add.s64 	%rd61, %rd1, %rd54;
	st.global.u8 	[%rd61], %r171;
	ld.global.u8 	%rs66, [%rd55+1];
	ld.global.u8 	%r172, [%rd57+1];
	ld.global.u8 	%r173, [%rd59+1];
	ld.global.u8 	%r174, [%rd60+1];
	cvt.rn.f64.u16 	%fd26, %rs66;
	add.s32 	%r175, %r173, %r172;
	add.s32 	%r176, %r175, %r174;
	cvt.rn.f64.u32 	%fd27, %r176;
	mul.f64 	%fd28, %fd27, 0d3FE0000000000000;
	div.rn.f64 	%fd29, %fd28, 0d4008000000000000;
	fma.rn.f64 	%fd30, %fd26, 0d3FE0000000000000, %fd29;
	cvt.rzi.u32.f64 	%r177, %fd30;
	st.global.u8 	[%rd61+1], %r177;
	add.s32 	%r397, %r397, 2;
$L__BB3_70:
	and.b32  	%r178, %r115, 1;
	setp.eq.b32 	%p27, %r178, 1;
	not.pred 	%p28, %p27;
	@%p28 bra 	$L__BB3_72;
	add.s32 	%r179, %r397, %r70;
	cvt.s64.s32 	%rd62, %r179;
	add.s64 	%rd63, %rd2, %rd62;
	ld.global.u8 	%rs67, [%rd63];
	add.s32 	%r180, %r397, %r71;
	cvt.s64.s32 	%rd64, %r180;
	add.s64 	%rd65, %rd2, %rd64;
	ld.global.u8 	%r181, [%rd65];
	cvt.u64.u32 	%rd66, %r115;
	add.s64 	%rd67, %rd65, %rd66;
	ld.global.u8 	%r182, [%rd67];
	add.s64 	%rd68, %rd67, %rd66;
	ld.global.u8 	%r183, [%rd68];
	cvt.rn.f64.u16 	%fd31, %rs67;
	add.s32 	%r184, %r182, %r181;
	add.s32 	%r185, %r184, %r183;
	cvt.rn.f64.u32 	%fd32, %r185;
	mul.f64 	%fd33, %fd32, 0d3FE0000000000000;
	div.rn.f64 	%fd34, %fd33, 0d4008000000000000;
	fma.rn.f64 	%fd35, %fd31, 0d3FE0000000000000, %fd34;
	cvt.rzi.u32.f64 	%r186, %fd35;
	add.s64 	%rd69, %rd1, %rd62;
	st.global.u8 	[%rd69], %r186;
$L__BB3_72:
	cvt.rn.f64.u16 	%fd36, %rs1;
	cvt.u32.u16 	%r187, %rs5;
	cvt.u32.u16 	%r188, %rs3;
	add.s32 	%r189, %r187, %r188;
	cvt.u32.u16 	%r190, %rs9;
	and.b32  	%r191, %r190, 255;
	add.s32 	%r192, %r189, %r191;
	cvt.rn.f64.u32 	%fd37, %r192;
	mul.f64 	%fd38, %fd37, 0d3FE0000000000000;
	div.rn.f64 	%fd39, %fd38, 0d4008000000000000;
	fma.rn.f64 	%fd40, %fd36, 0d3FE0000000000000, %fd39;
	cvt.rzi.u32.f64 	%r193, %fd40;
	st.global.u8 	[%rd5], %r193;
$L__BB3_73:
	ret;

}


// ===== COMPILED SASS (sm_100) =====

	.target	sm_100

	.elftype	@"ET_EXEC"


//--------------------- .note.nv.tkinfo           --------------------------
	.section	.note.nv.tkinfo,"",@"SHT_NOTE"
	.sectionflags	@"SHF_NOTE_NV_TKINFO"
	.tkinfo
        /*0018*/ 	.word	0x00000002
        /*0030*/ 	.string	""
        /*0030*/ 	.string	"ptxas"
        /*0030*/ 	.string	"Cuda compilation tools, release 13.0, V13.0.88"
        /*0030*/ 	.string	"Build cuda_13.0.r13.0/compiler.36424714_0"
        /*0030*/ 	.string	"-arch sm_100 -m 64 "



//--------------------- .note.nv.cuinfo           --------------------------
	.section	.note.nv.cuinfo,"",@"SHT_NOTE"
	.sectionflags	@"SHF_NOTE_NV_CUINFO"
        /*0018*/ 	.short	0x0002
        /*001a*/ 	.short	0x0064
        /*001c*/ 	.short	0x0082
	.zero		2


//--------------------- .nv.info                  --------------------------
	.section	.nv.info,"",@"SHT_CUDA_INFO"
	.align	4


	//----- nvinfo : EIATTR_REGCOUNT
	.align		4
        /*0000*/ 	.byte	0x04, 0x2f
        /*0002*/ 	.short	(.L_1 - .L_0)
	.align		4
.L_0:
        /*0004*/ 	.word	index@(_Z15copy_horizontalPhiii)
        /*0008*/ 	.word	0x00000020


	//----- nvinfo : EIATTR_FRAME_SIZE
	.align		4
.L_1:
        /*000c*/ 	.byte	0x04, 0x11
        /*000e*/ 	.short	(.L_3 - .L_2)
	.align		4
.L_2:
        /*0010*/ 	.word	index@(_Z15copy_horizontalPhiii)
        /*0014*/ 	.word	0x00000000


	//----- nvinfo : EIATTR_REGCOUNT
	.align		4
.L_3:
        /*0018*/ 	.byte	0x04, 0x2f
        /*001a*/ 	.short	(.L_5 - .L_4)
	.align		4
.L_4:
        /*001c*/ 	.word	index@(_Z13copy_verticalPhiii)
        /*0020*/ 	.word	0x00000020


	//----- nvinfo : EIATTR_FRAME_SIZE
	.align		4
.L_5:
        /*0024*/ 	.byte	0x04, 0x11
        /*0026*/ 	.short	(.L_7 - .L_6)
	.align		4
.L_6:
        /*0028*/ 	.word	index@(_Z13copy_verticalPhiii)
        /*002c*/ 	.word	0x00000000


	//----- nvinfo : EIATTR_REGCOUNT
	.align		4
.L_7:
        /*0030*/ 	.byte	0x04, 0x2f
        /*0032*/ 	.short	(.L_9 - .L_8)
	.align		4
.L_8:
        /*0034*/ 	.word	index@(_Z12cu_push_gradPhiiS_S_)
        /*0038*/ 	.word	0x0000002c


	//----- nvinfo : EIATTR_FRAME_SIZE
	.align		4
.L_9:
        /*003c*/ 	.byte	0x04, 0x11
        /*003e*/ 	.short	(.L_11 - .L_10)
	.align		4
.L_10:
        /*0040*/ 	.word	index@($__internal_1_$__cuda_sm20_div_rn_f64_full)
        /*0044*/ 	.word	0x00000000


	//----- nvinfo : EIATTR_FRAME_SIZE
	.align		4
.L_11:
        /*0048*/ 	.byte	0x04, 0x11
        /*004a*/ 	.short	(.L_13 - .L_12)
	.align		4
.L_12:
        /*004c*/ 	.word	index@(_Z12cu_push_gradPhiiS_S_)
        /*0050*/ 	.word	0x00000000


	//----- nvinfo : EIATTR_REGCOUNT
	.align		4
.L_13:
        /*0054*/ 	.byte	0x04, 0x2f
        /*0056*/ 	.short	(.L_15 - .L_14)
	.align		4
.L_14:
        /*0058*/ 	.word	index@(_Z11cu_push_rgbPhS_S_S_iiiS_)
        /*005c*/ 	.word	0x00000038


	//----- nvinfo : EIATTR_FRAME_SIZE
	.align		4
.L_15:
        /*0060*/ 	.byte	0x04, 0x11
        /*0062*/ 	.short	(.L_17 - .L_16)
	.align		4
.L_16:
        /*0064*/ 	.word	index@($__internal_0_$__cuda_sm20_div_rn_f64_full)
        /*0068*/ 	.word	0x00000000


	//----- nvinfo : EIATTR_FRAME_SIZE
	.align		4
.L_17:
        /*006c*/ 	.byte	0x04, 0x11
        /*006e*/ 	.short	(.L_19 - .L_18)
	.align		4
.L_18:
        /*0070*/ 	.word	index@(_Z11cu_push_rgbPhS_S_S_iiiS_)
        /*0074*/ 	.word	0x00000000


	//----- nvinfo : EIATTR_MIN_STACK_SIZE
	.align		4
.L_19:
        /*0078*/ 	.byte	0x04, 0x12
        /*007a*/ 	.short	(.L_21 - .L_20)
	.align		4
.L_20:
        /*007c*/ 	.word	index@(_Z11cu_push_rgbPhS_S_S_iiiS_)
        /*0080*/ 	.word	0x00000000


	//----- nvinfo : EIATTR_MIN_STACK_SIZE
	.align		4
.L_21:
        /*0084*/ 	.byte	0x04, 0x12
        /*0086*/ 	.short	(.L_23 - .L_22)
	.align		4
.L_22:
        /*0088*/ 	.word	index@(_Z12cu_push_gradPhiiS_S_)
        /*008c*/ 	.word	0x00000000


	//----- nvinfo : EIATTR_MIN_STACK_SIZE
	.align		4
.L_23:
        /*0090*/ 	.byte	0x04, 0x12
        /*0092*/ 	.short	(.L_25 - .L_24)
	.align		4
.L_24:
        /*0094*/ 	.word	index@(_Z13copy_verticalPhiii)
        /*0098*/ 	.word	0x00000000


	//----- nvinfo : EIATTR_MIN_STACK_SIZE
	.align		4
.L_25:
        /*009c*/ 	.byte	0x04, 0x12
        /*009e*/ 	.short	(.L_27 - .L_26)
	.align		4
.L_26:
        /*00a0*/ 	.word	index@(_Z15copy_horizontalPhiii)
        /*00a4*/ 	.word	0x00000000
.L_27:


//--------------------- .nv.compat                --------------------------
	.section	.nv.compat,"",@"SHT_CUDA_COMPAT_INFO"
	.align	4
        /*0000*/ 	.byte	0x02, 0x09, 0x00, 0x00, 0x02, 0x02, 0x01, 0x00, 0x02, 0x05, 0x05, 0x00, 0x03, 0x07, 0x01, 0x01
        /*0010*/ 	.byte	0x02, 0x03, 0x00, 0x00, 0x02, 0x06, 0x01, 0x00, 0x04, 0x0b, 0x08, 0x00, 0x01, 0x00, 0x00, 0x00
        /*0020*/ 	.byte	0x00, 0x00, 0x00, 0x00


//--------------------- .nv.info._Z11cu_push_rgbPhS_S_S_iiiS_ --------------------------
	.section	.nv.info._Z11cu_push_rgbPhS_S_S_iiiS_,"",@"SHT_CUDA_INFO"
	.sectionflags	@""
	.align	4


	//----- nvinfo : EIATTR_CUDA_API_VERSION
	.align		4
        /*0000*/ 	.byte	0x04, 0x37
        /*0002*/ 	.short	(.L_29 - .L_28)
.L_28:
        /*0004*/ 	.word	0x00000082


	//----- nvinfo : EIATTR_KPARAM_INFO
	.align		4
.L_29:
        /*0008*/ 	.byte	0x04, 0x17
        /*000a*/ 	.short	(.L_31 - .L_30)
.L_30:
        /*000c*/ 	.word	0x00000000
        /*0010*/ 	.short	0x0007
        /*0012*/ 	.short	0x0030
        /*0014*/ 	.byte	0x00, 0xf5, 0x21, 0x00


	//----- nvinfo : EIATTR_KPARAM_INFO
	.align		4
.L_31:
        /*0018*/ 	.byte	0x04, 0x17
        /*001a*/ 	.short	(.L_33 - .L_32)
.L_32:
        /*001c*/ 	.word	0x00000000
        /*0020*/ 	.short	0x0006
        /*0022*/ 	.short	0x0028
        /*0024*/ 	.byte	0x00, 0xf0, 0x11, 0x00


	//----- nvinfo : EIATTR_KPARAM_INFO
	.align		4
.L_33:
        /*0028*/ 	.byte	0x04, 0x17
        /*002a*/ 	.short	(.L_35 - .L_34)
.L_34:
        /*002c*/ 	.word	0x00000000
        /*0030*/ 	.short	0x0005
        /*0032*/ 	.short	0x0024
        /*0034*/ 	.byte	0x00, 0xf0, 0x11, 0x00


	//----- nvinfo : EIATTR_KPARAM_INFO
	.align		4
.L_35:
        /*0038*/ 	.byte	0x04, 0x17
        /*003a*/ 	.short	(.L_37 - .L_36)
.L_36:
        /*003c*/ 	.word	0x00000000
        /*0040*/ 	.short	0x0004
        /*0042*/ 	.short	0x0020
        /*0044*/ 	.byte	0x00, 0xf0, 0x11, 0x00


	//----- nvinfo : EIATTR_KPARAM_INFO
	.align		4
.L_37:
        /*0048*/ 	.byte	0x04, 0x17
        /*004a*/ 	.short	(.L_39 - .L_38)
.L_38:
        /*004c*/ 	.word	0x00000000
        /*0050*/ 	.short	0x0003
        /*0052*/ 	.short	0x0018
        /*0054*/ 	.byte	0x00, 0xf5, 0x21, 0x00


	//----- nvinfo : EIATTR_KPARAM_INFO
	.align		4
.L_39:
        /*0058*/ 	.byte	0x04, 0x17
        /*005a*/ 	.short	(.L_41 - .L_40)
.L_40:
        /*005c*/ 	.word	0x00000000
        /*0060*/ 	.short	0x0002
        /*0062*/ 	.short	0x0010
        /*0064*/ 	.byte	0x00, 0xf5, 0x21, 0x00


	//----- nvinfo : EIATTR_KPARAM_INFO
	.align		4
.L_41:
        /*0068*/ 	.byte	0x04, 0x17
        /*006a*/ 	.short	(.L_43 - .L_42)
.L_42:
        /*006c*/ 	.word	0x00000000
        /*0070*/ 	.short	0x0001
        /*0072*/ 	.short	0x0008
        /*0074*/ 	.byte	0x00, 0xf5, 0x21, 0x00


	//----- nvinfo : EIATTR_KPARAM_INFO
	.align		4
.L_43:
        /*0078*/ 	.byte	0x04, 0x17
        /*007a*/ 	.short	(.L_45 - .L_44)
.L_44:
        /*007c*/ 	.word	0x00000000
        /*0080*/ 	.short	0x0000
        /*0082*/ 	.short	0x0000
        /*0084*/ 	.byte	0x00, 0xf5, 0x21, 0x00


	//----- nvinfo : EIATTR_SPARSE_MMA_MASK
	.align		4
.L_45:
        /*0088*/ 	.byte	0x03, 0x50
        /*008a*/ 	.short	0x0000


	//----- nvinfo : EIATTR_MAXREG_COUNT
	.align		4
        /*008c*/ 	.byte	0x03, 0x1b
        /*008e*/ 	.short	0x00ff


	//----- nvinfo : EIATTR_MERCURY_ISA_VERSION
	.align		4
        /*0090*/ 	.byte	0x03, 0x5f
        /*0092*/ 	.short	0x0101


	//----- nvinfo : EIATTR_VRC_CTA_INIT_COUNT
	.align		4
        /*0094*/ 	.byte	0x02, 0x4a
	.zero		1
	.zero		1


	//----- nvinfo : EIATTR_EXIT_INSTR_OFFSETS
	.align		4
        /*0098*/ 	.byte	0x04, 0x1c
        /*009a*/ 	.short	(.L_47 - .L_46)


	//   ....[0]....
.L_46:
        /*009c*/ 	.word	0x00000100


	//   ....[1]....
        /*00a0*/ 	.word	0x00000250


	//   ....[2]....
        /*00a4*/ 	.word	0x000005b0


	//   ....[3]....
        /*00a8*/ 	.word	0x00000790


	//   ....[4]....
        /*00ac*/ 	.word	0x000008f0


	//   ....[5]....
        /*00b0*/ 	.word	0x00000a00


	//   ....[6]....
        /*00b4*/ 	.word	0x000020b0


	//   ....[7]....
        /*00b8*/ 	.word	0x000035a0


	//   ....[8]....
        /*00bc*/ 	.word	0x000049d0


	//   ....[9]....
        /*00c0*/ 	.word	0x00005220


	//   ....[10]....
        /*00c4*/ 	.word	0x000065f0


	//----- nvinfo : EIATTR_CRS_STACK_SIZE
	.align		4
.L_47:
        /*00c8*/ 	.byte	0x04, 0x1e
        /*00ca*/ 	.short	(.L_49 - .L_48)
.L_48:
        /*00cc*/ 	.word	0x00000000


	//----- nvinfo : EIATTR_CBANK_PARAM_SIZE
	.align		4
.L_49:
        /*00d0*/ 	.byte	0x03, 0x19
        /*00d2*/ 	.short	0x0038


	//----- nvinfo : EIATTR_PARAM_CBANK
	.align		4
        /*00d4*/ 	.byte	0x04, 0x0a
        /*00d6*/ 	.short	(.L_51 - .L_50)
	.align		4
.L_50:
        /*00d8*/ 	.word	index@(.nv.constant0._Z11cu_push_rgbPhS_S_S_iiiS_)
        /*00dc*/ 	.short	0x0380
        /*00de*/ 	.short	0x0038


	//----- nvinfo : EIATTR_SW_WAR
	.align		4
.L_51:
        /*00e0*/ 	.byte	0x04, 0x36
        /*00e2*/ 	.short	(.L_53 - .L_52)
.L_52:
        /*00e4*/ 	.word	0x00000008
.L_53:


//--------------------- .nv.info._Z12cu_push_gradPhiiS_S_ --------------------------
	.section	.nv.info._Z12cu_push_gradPhiiS_S_,"",@"SHT_CUDA_INFO"
	.sectionflags	@""
	.align	4


	//----- nvinfo : EIATTR_CUDA_API_VERSION
	.align		4
        /*0000*/ 	.byte	0x04, 0x37
        /*0002*/ 	.short	(.L_55 - .L_54)
.L_54:
        /*0004*/ 	.word	0x00000082


	//----- nvinfo : EIATTR_KPARAM_INFO
	.align		4
.L_55:
        /*0008*/ 	.byte	0x04, 0x17
        /*000a*/ 	.short	(.L_57 - .L_56)
.L_56:
        /*000c*/ 	.word	0x00000000
        /*0010*/ 	.short	0x0004
        /*0012*/ 	.short	0x0018
        /*0014*/ 	.byte	0x00, 0xf5, 0x21, 0x00


	//----- nvinfo : EIATTR_KPARAM_INFO
	.align		4
.L_57:
        /*0018*/ 	.byte	0x04, 0x17
        /*001a*/ 	.short	(.L_59 - .L_58)
.L_58:
        /*001c*/ 	.word	0x00000000
        /*0020*/ 	.short	0x0003
        /*0022*/ 	.short	0x0010
        /*0024*/ 	.byte	0x00, 0xf5, 0x21, 0x00


	//----- nvinfo : EIATTR_KPARAM_INFO
	.align		4
.L_59:
        /*0028*/ 	.byte	0x04, 0x17
        /*002a*/ 	.short	(.L_61 - .L_60)
.L_60:
        /*002c*/ 	.word	0x00000000
        /*0030*/ 	.short	0x0002
        /*0032*/ 	.short	0x000c
        /*0034*/ 	.byte	0x00, 0xf0, 0x11, 0x00


	//----- nvinfo : EIATTR_KPARAM_INFO
	.align		4
.L_61:
        /*0038*/ 	.byte	0x04, 0x17
        /*003a*/ 	.short	(.L_63 - .L_62)
.L_62:
        /*003c*/ 	.word	0x00000000
        /*0040*/ 	.short	0x0001
        /*0042*/ 	.short	0x0008
        /*0044*/ 	.byte	0x00, 0xf0, 0x11, 0x00


	//----- nvinfo : EIATTR_KPARAM_INFO
	.align		4
.L_63:
        /*0048*/ 	.byte	0x04, 0x17
        /*004a*/ 	.short	(.L_65 - .L_64)
.L_64:
        /*004c*/ 	.word	0x00000000
        /*0050*/ 	.short	0x0000
        /*0052*/ 	.short	0x0000
        /*0054*/ 	.byte	0x00, 0xf5, 0x21, 0x00


	//----- nvinfo : EIATTR_SPARSE_MMA_MASK
	.align		4
.L_65:
        /*0058*/ 	.byte	0x03, 0x50
        /*005a*/ 	.short	0x0000


	//----- nvinfo : EIATTR_MAXREG_COUNT
	.align		4
        /*005c*/ 	.byte	0x03, 0x1b
        /*005e*/ 	.short	0x00ff


	//----- nvinfo : EIATTR_MERCURY_ISA_VERSION
	.align		4
        /*0060*/ 	.byte	0x03, 0x5f
        /*0062*/ 	.short	0x0101


	//----- nvinfo : EIATTR_VRC_CTA_INIT_COUNT
	.align		4
        /*0064*/ 	.byte	0x02, 0x4a
	.zero		1
	.zero		1


	//----- nvinfo : EIATTR_EXIT_INSTR_OFFSETS
	.align		4
        /*0068*/ 	.byte	0x04, 0x1c
        /*006a*/ 	.short	(.L_67 - .L_66)


	//   ....[0]....
.L_66:
        /*006c*/ 	.word	0x00000100


	//   ....[1]....
        /*0070*/ 	.word	0x00000210


	//   ....[2]....
        /*0074*/ 	.word	0x00001940


	//----- nvinfo : EIATTR_CRS_STACK_SIZE
	.align		4
.L_67:
        /*0078*/ 	.byte	0x04, 0x1e
        /*007a*/ 	.short	(.L_69 - .L_68)
.L_68:
        /*007c*/ 	.word	0x00000000


	//----- nvinfo : EIATTR_CBANK_PARAM_SIZE
	.align		4
.L_69:
        /*0080*/ 	.byte	0x03, 0x19
        /*0082*/ 	.short	0x0020


	//----- nvinfo : EIATTR_PARAM_CBANK
	.align		4
        /*0084*/ 	.byte	0x04, 0x0a
        /*0086*/ 	.short	(.L_71 - .L_70)
	.align		4
.L_70:
        /*0088*/ 	.word	index@(.nv.constant0._Z12cu_push_gradPhiiS_S_)
        /*008c*/ 	.short	0x0380
        /*008e*/ 	.short	0x0020


	//----- nvinfo : EIATTR_SW_WAR
	.align		4
.L_71:
        /*0090*/ 	.byte	0x04, 0x36
        /*0092*/ 	.short	(.L_73 - .L_72)
.L_72:
        /*0094*/ 	.word	0x00000008
.L_73:


//--------------------- .nv.info._Z13copy_verticalPhiii --------------------------
	.section	.nv.info._Z13copy_verticalPhiii,"",@"SHT_CUDA_INFO"
	.sectionflags	@""
	.align	4


	//----- nvinfo : EIATTR_CUDA_API_VERSION
	.align		4
        /*0000*/ 	.byte	0x04, 0x37
        /*0002*/ 	.short	(.L_75 - .L_74)
.L_74:
        /*0004*/ 	.word	0x00000082


	//----- nvinfo : EIATTR_KPARAM_INFO
	.align		4
.L_75:
        /*0008*/ 	.byte	0x04, 0x17
        /*000a*/ 	.short	(.L_77 - .L_76)
.L_76:
        /*000c*/ 	.word	0x00000000
        /*0010*/ 	.short	0x0003
        /*0012*/ 	.short	0x0010
        /*0014*/ 	.byte	0x00, 0xf0, 0x11, 0x00


	//----- nvinfo : EIATTR_KPARAM_INFO
	.align		4
.L_77:
        /*0018*/ 	.byte	0x04, 0x17
        /*001a*/ 	.short	(.L_79 - .L_78)
.L_78:
        /*001c*/ 	.word	0x00000000
        /*0020*/ 	.short	0x0002
        /*0022*/ 	.short	0x000c
        /*0024*/ 	.byte	0x00, 0xf0, 0x11, 0x00


	//----- nvinfo : EIATTR_KPARAM_INFO
	.align		4
.L_79:
        /*0028*/ 	.byte	0x04, 0x17
        /*002a*/ 	.short	(.L_81 - .L_80)
.L_80:
        /*002c*/ 	.word	0x00000000
        /*0030*/ 	.short	0x0001
        /*0032*/ 	.short	0x0008
        /*0034*/ 	.byte	0x00, 0xf0, 0x11, 0x00


	//----- nvinfo : EIATTR_KPARAM_INFO
	.align		4
.L_81:
        /*0038*/ 	.byte	0x04, 0x17
        /*003a*/ 	.short	(.L_83 - .L_82)
.L_82:
        /*003c*/ 	.word	0x00000000
        /*0040*/ 	.short	0x0000
        /*0042*/ 	.short	0x0000
        /*0044*/ 	.byte	0x00, 0xf5, 0x21, 0x00


	//----- nvinfo : EIATTR_SPARSE_MMA_MASK
	.align		4
.L_83:
        /*0048*/ 	.byte	0x03, 0x50
        /*004a*/ 	.short	0x0000


	//----- nvinfo : EIATTR_MAXREG_COUNT
	.align		4
        /*004c*/ 	.byte	0x03, 0x1b
        /*004e*/ 	.short	0x00ff


	//----- nvinfo : EIATTR_MERCURY_ISA_VERSION
	.align		4
        /*0050*/ 	.byte	0x03, 0x5f
        /*0052*/ 	.short	0x0101


	//----- nvinfo : EIATTR_VRC_CTA_INIT_COUNT
	.align		4
        /*0054*/ 	.byte	0x02, 0x4a
	.zero		1
	.zero		1


	//----- nvinfo : EIATTR_EXIT_INSTR_OFFSETS
	.align		4
        /*0058*/ 	.byte	0x04, 0x1c
        /*005a*/ 	.short	(.L_85 - .L_84)


	//   ....[0]....
.L_84:
        /*005c*/ 	.word	0x00000090


	//   ....[1]....
        /*0060*/ 	.word	0x00000510


	//   ....[2]....
        /*0064*/ 	.word	0x00000740


	//   ....[3]....
        /*0068*/ 	.word	0x000008f0


	//   ....[4]....
        /*006c*/ 	.word	0x00000a10


	//----- nvinfo : EIATTR_CBANK_PARAM_SIZE
	.align		4
.L_85:
        /*0070*/ 	.byte	0x03, 0x19
        /*0072*/ 	.short	0x0014


	//----- nvinfo : EIATTR_PARAM_CBANK
	.align		4
        /*0074*/ 	.byte	0x04, 0x0a
        /*0076*/ 	.short	(.L_87 - .L_86)
	.align		4
.L_86:
        /*0078*/ 	.word	index@(.nv.constant0._Z13copy_verticalPhiii)
        /*007c*/ 	.short	0x0380
        /*007e*/ 	.short	0x0014


	//----- nvinfo : EIATTR_SW_WAR
	.align		4
.L_87:
        /*0080*/ 	.byte	0x04, 0x36
        /*0082*/ 	.short	(.L_89 - .L_88)
.L_88:
        /*0084*/ 	.word	0x00000008
.L_89:


//--------------------- .nv.info._Z15copy_horizontalPhiii --------------------------
	.section	.nv.info._Z15copy_horizontalPhiii,"",@"SHT_CUDA_INFO"
	.sectionflags	@""
	.align	4


	//----- nvinfo : EIATTR_CUDA_API_VERSION
	.align		4
        /*0000*/ 	.byte	0x04, 0x37
        /*0002*/ 	.short	(.L_91 - .L_90)
.L_90:
        /*0004*/ 	.word	0x00000082


	//----- nvinfo : EIATTR_KPARAM_INFO
	.align		4
.L_91:
        /*0008*/ 	.byte	0x04, 0x17
        /*000a*/ 	.short	(.L_93 - .L_92)
.L_92:
        /*000c*/ 	.word	0x00000000
        /*0010*/ 	.short	0x0003
        /*0012*/ 	.short	0x0010
        /*0014*/ 	.byte	0x00, 0xf0, 0x11, 0x00


	//----- nvinfo : EIATTR_KPARAM_INFO
	.align		4
.L_93:
        /*0018*/ 	.byte	0x04, 0x17
        /*001a*/ 	.short	(.L_95 - .L_94)
.L_94:
        /*001c*/ 	.word	0x00000000
        /*0020*/ 	.short	0x0002
        /*0022*/ 	.short	0x000c
        /*0024*/ 	.byte	0x00, 0xf0, 0x11, 0x00


	//----- nvinfo : EIATTR_KPARAM_INFO
	.align		4
.L_95:
        /*0028*/ 	.byte	0x04, 0x17
        /*002a*/ 	.short	(.L_97 - .L_96)
.L_96:
        /*002c*/ 	.word	0x00000000
        /*0030*/ 	.short	0x0001
        /*0032*/ 	.short	0x0008
        /*0034*/ 	.byte	0x00, 0xf0, 0x11, 0x00


	//----- nvinfo : EIATTR_KPARAM_INFO
	.align		4
.L_97:
        /*0038*/ 	.byte	0x04, 0x17
        /*003a*/ 	.short	(.L_99 - .L_98)
.L_98:
        /*003c*/ 	.word	0x00000000
        /*0040*/ 	.short	0x0000
        /*0042*/ 	.short	0x0000
        /*0044*/ 	.byte	0x00, 0xf5, 0x21, 0x00


	//----- nvinfo : EIATTR_SPARSE_MMA_MASK
	.align		4
.L_99:
        /*0048*/ 	.byte	0x03, 0x50
        /*004a*/ 	.short	0x0000


	//----- nvinfo : EIATTR_MAXREG_COUNT
	.align		4
        /*004c*/ 	.byte	0x03, 0x1b
        /*004e*/ 	.short	0x00ff


	//----- nvinfo : EIATTR_MERCURY_ISA_VERSION
	.align		4
        /*0050*/ 	.byte	0x03, 0x5f
        /*0052*/ 	.short	0x0101


	//----- nvinfo : EIATTR_VRC_CTA_INIT_COUNT
	.align		4
        /*0054*/ 	.byte	0x02, 0x4a
	.zero		1
	.zero		1


	//----- nvinfo : EIATTR_EXIT_INSTR_OFFSETS
	.align		4
        /*0058*/ 	.byte	0x04, 0x1c
        /*005a*/ 	.short	(.L_101 - .L_100)


	//   ....[0]....
.L_100:
        /*005c*/ 	.word	0x000000b0


	//   ....[1]....
        /*0060*/ 	.word	0x00000530


	//   ....[2]....
        /*0064*/ 	.word	0x00000760


	//   ....[3]....
        /*0068*/ 	.word	0x00000910


	//   ....[4]....
        /*006c*/ 	.word	0x00000a30


	//----- nvinfo : EIATTR_CBANK_PARAM_SIZE
	.align		4
.L_101:
        /*0070*/ 	.byte	0x03, 0x19
        /*0072*/ 	.short	0x0014


	//----- nvinfo : EIATTR_PARAM_CBANK
	.align		4
        /*0074*/ 	.byte	0x04, 0x0a
        /*0076*/ 	.short	(.L_103 - .L_102)
	.align		4
.L_102:
        /*0078*/ 	.word	index@(.nv.constant0._Z15copy_horizontalPhiii)
        /*007c*/ 	.short	0x0380
        /*007e*/ 	.short	0x0014


	//----- nvinfo : EIATTR_SW_WAR
	.align		4
.L_103:
        /*0080*/ 	.byte	0x04, 0x36
        /*0082*/ 	.short	(.L_105 - .L_104)
.L_104:
        /*0084*/ 	.word	0x00000008
.L_105:


//--------------------- .nv.callgraph             --------------------------
	.section	.nv.callgraph,"",@"SHT_CUDA_CALLGRAPH"
	.align	4
	.sectionentsize	8
	.align		4
        /*0000*/ 	.word	0x00000000
	.align		4
        /*0004*/ 	.word	0xffffffff
	.align		4
        /*0008*/ 	.word	0x00000000
	.align		4
        /*000c*/ 	.word	0xfffffffe
	.align		4
        /*0010*/ 	.word	0x00000000
	.align		4
        /*0014*/ 	.word	0xfffffffd
	.align		4
        /*0018*/ 	.word	0x00000000
	.align		4
        /*001c*/ 	.word	0xfffffffc


//--------------------- .text._Z11cu_push_rgbPhS_S_S_iiiS_ --------------------------
	.section	.text._Z11cu_push_rgbPhS_S_S_iiiS_,"ax",@progbits
	.align	128
        .global         _Z11cu_push_rgbPhS_S_S_iiiS_
        .type           _Z11cu_push_rgbPhS_S_S_iiiS_,@function
        .size           _Z11cu_push_rgbPhS_S_S_iiiS_,(.L_x_150 - _Z11cu_push_rgbPhS_S_S_iiiS_)
        .other          _Z11cu_push_rgbPhS_S_S_iiiS_,@"STO_CUDA_ENTRY STV_DEFAULT"
_Z11cu_push_rgbPhS_S_S_iiiS_:
.text._Z11cu_push_rgbPhS_S_S_iiiS_:
[----:B------:R-:W-:Y:S01]  /*0000*/  LDC R1, c[0x0][0x37c] ;  /* 0x0000df00ff017b82 */ /* 0x000fe20000000800 */
[----:B------:R-:W0:Y:S07]  /*0010*/  S2R R0, SR_TID.X ;  /* 0x0000000000007919 */ /* 0x000e2e0000002100 */
[----:B------:R-:W0:Y:S01]  /*0020*/  S2UR UR4, SR_CTAID.X ;  /* 0x00000000000479c3 */ /* 0x000e220000002500 */
[----:B------:R-:W1:Y:S07]  /*0030*/  S2R R2, SR_TID.Y ;  /* 0x0000000000027919 */ /* 0x000e6e0000002200 */
[----:B------:R-:W0:Y:S08]  /*0040*/  LDC R9, c[0x0][0x360] ;  /* 0x0000d800ff097b82 */ /* 0x000e300000000800 */
[----:B------:R-:W1:Y:S08]  /*0050*/  S2UR UR5, SR_CTAID.Y ;  /* 0x00000000000579c3 */ /* 0x000e700000002600 */
[----:B------:R-:W1:Y:S08]  /*0060*/  LDC R11, c[0x0][0x364] ;  /* 0x0000d900ff0b7b82 */ /* 0x000e700000000800 */
[----:B------:R-:W2:Y:S01]  /*0070*/  LDC.64 R12, c[0x0][0x3a0] ;  /* 0x0000e800ff0c7b82 */ /* 0x000ea20000000a00 */
[----:B0-----:R-:W-:-:S05]  /*0080*/  IMAD R9, R9, UR4, R0 ;  /* 0x0000000409097c24 */ /* 0x001fca000f8e0200 */
[----:B------:R-:W-:Y:S01]  /*0090*/  ISETP.NE.AND P0, PT, R9, RZ, PT ;  /* 0x000000ff0900720c */ /* 0x000fe20003f05270 */
[----:B-1----:R-:W-:-:S05]  /*00a0*/  IMAD R11, R11, UR5, R2 ;  /* 0x000000050b0b7c24 */ /* 0x002fca000f8e0202 */
[----:B------:R-:W-:Y:S01]  /*00b0*/  ISETP.EQ.OR P0, PT, R11, RZ, !P0 ;  /* 0x000000ff0b00720c */ /* 0x000fe20004702670 */
[----:B--2---:R-:W-:Y:S02]  /*00c0*/  VIADD R0, R13, 0xffffffff ;  /* 0xffffffff0d007836 */ /* 0x004fe40000000000 */
[----:B------:R-:W-:-:S03]  /*00d0*/  VIADD R2, R12, 0xffffffff ;  /* 0xffffffff0c027836 */ /* 0x000fc60000000000 */
[----:B------:R-:W-:-:S04]  /*00e0*/  ISETP.GE.OR P0, PT, R11, R0, P0 ;  /* 0x000000000b00720c */ /* 0x000fc80000706670 */
[----:B------:R-:W-:-:S13]  /*00f0*/  ISETP.GE.OR P0, PT, R9, R2, P0 ;  /* 0x000000020900720c */ /* 0x000fda0000706670 */
[----:B------:R-:W-:Y:S05]  /*0100*/  @P0 EXIT ;  /* 0x000000000000094d */ /* 0x000fea0003800000 */
[----:B------:R-:W0:Y:S01]  /*0110*/  LDCU.64 UR6, c[0x0][0x388] ;  /* 0x00007100ff0677ac */ /* 0x000e220008000a00 */
[----:B------:R-:W-:Y:S01]  /*0120*/  IMAD R7, R11, R12, R9 ;  /* 0x0000000c0b077224 */ /* 0x000fe200078e0209 */
[----:B------:R-:W1:Y:S04]  /*0130*/  LDCU.64 UR8, c[0x0][0x358] ;  /* 0x00006b00ff0877ac */ /* 0x000e680008000a00 */
[----:B------:R-:W-:Y:S01]  /*0140*/  SHF.R.S32.HI R0, RZ, 0x1f, R7 ;  /* 0x0000001fff007819 */ /* 0x000fe20000011407 */
[----:B------:R-:W2:Y:S01]  /*0150*/  LDCU.64 UR4, c[0x0][0x398] ;  /* 0x00007300ff0477ac */ /* 0x000ea20008000a00 */
[----:B------:R-:W3:Y:S01]  /*0160*/  LDCU.64 UR10, c[0x0][0x3b0] ;  /* 0x00007600ff0a77ac */ /* 0x000ee20008000a00 */
[----:B0-----:R-:W-:-:S04]  /*0170*/  IADD3 R18, P0, PT, R7, UR6, RZ ;  /* 0x0000000607127c10 */ /* 0x001fc8000ff1e0ff */
[----:B------:R-:W-:-:S05]  /*0180*/  IADD3.X R19, PT, PT, R0, UR7, RZ, P0, !PT ;  /* 0x0000000700137c10 */ /* 0x000fca00087fe4ff */
[----:B-1----:R-:W4:Y:S01]  /*0190*/  LDG.E.U8 R5, desc[UR8][R18.64] ;  /* 0x0000000812057981 */ /* 0x002f22000c1e1100 */
[C---:B--2---:R-:W-:Y:S02]  /*01a0*/  IADD3 R22, P0, PT, R7.reuse, UR4, RZ ;  /* 0x0000000407167c10 */ /* 0x044fe4000ff1e0ff */
[----:B---3--:R-:W-:Y:S02]  /*01b0*/  IADD3 R2, P1, PT, R7, UR10, RZ ;  /* 0x0000000a07027c10 */ /* 0x008fe4000ff3e0ff */
[C---:B------:R-:W-:Y:S02]  /*01c0*/  IADD3.X R23, PT, PT, R0.reuse, UR5, RZ, P0, !PT ;  /* 0x0000000500177c10 */ /* 0x040fe400087fe4ff */
[----:B------:R-:W-:Y:S01]  /*01d0*/  IADD3.X R3, PT, PT, R0, UR11, RZ, P1, !PT ;  /* 0x0000000b00037c10 */ /* 0x000fe20008ffe4ff */
[----:B------:R-:W0:Y:S02]  /*01e0*/  LDCU.64 UR10, c[0x0][0x390] ;  /* 0x00007200ff0a77ac */ /* 0x000e240008000a00 */
[----:B----4-:R1:W-:Y:S04]  /*01f0*/  STG.E.U8 desc[UR8][R22.64], R5 ;  /* 0x0000000516007986 */ /* 0x0103e8000c101108 */
[----:B------:R-:W2:Y:S02]  /*0200*/  LDG.E.U8 R2, desc[UR8][R2.64] ;  /* 0x0000000802027981 */ /* 0x000ea4000c1e1100 */
[----:B--2---:R-:W-:-:S13]  /*0210*/  ISETP.NE.AND P0, PT, R2, RZ, PT ;  /* 0x000000ff0200720c */ /* 0x004fda0003f05270 */
[----:B01----:R-:W-:Y:S05]  /*0220*/  @P0 BRA `(.L_x_0) ;  /* 0x0000000400f80947 */ /* 0x003fea0003800000 */
[----:B------:R-:W0:Y:S02]  /*0230*/  LDC R10, c[0x0][0x3a8] ;  /* 0x0000ea00ff0a7b82 */ /* 0x000e240000000800 */
[----:B0-----:R-:W-:-:S13]  /*0240*/  ISETP.GE.AND P0, PT, R10, 0x1, PT ;  /* 0x000000010a00780c */ /* 0x001fda0003f06270 */
[----:B------:R-:W-:Y:S05]  /*0250*/  @!P0 EXIT ;  /* 0x000000000000894d */ /* 0x000fea0003800000 */
[C---:B------:R-:W-:Y:S01]  /*0260*/  VIADD R0, R10.reuse, 0xffffffff ;  /* 0xffffffff0a007836 */ /* 0x040fe20000000000 */
[----:B------:R-:W-:Y:S01]  /*0270*/  LOP3.LUT R12, R10, 0xf, RZ, 0xc0, !PT ;  /* 0x0000000f0a0c7812 */ /* 0x000fe200078ec0ff */
[----:B------:R-:W-:-:S03]  /*0280*/  IMAD R7, R7, R10, RZ ;  /* 0x0000000a07077224 */ /* 0x000fc600078e02ff */
[----:B------:R-:W-:Y:S01]  /*0290*/  ISETP.GE.U32.AND P1, PT, R0, 0xf, PT ;  /* 0x0000000f0000780c */ /* 0x000fe20003f26070 */
[----:B------:R-:W-:Y:S01]  /*02a0*/  IMAD.MOV.U32 R0, RZ, RZ, RZ ;  /* 0x000000ffff007224 */ /* 0x000fe200078e00ff */
[----:B------:R-:W-:-:S11]  /*02b0*/  ISETP.NE.AND P0, PT, R12, RZ, PT ;  /* 0x000000ff0c00720c */ /* 0x000fd60003f05270 */
[----:B------:R-:W-:Y:S05]  /*02c0*/  @!P1 BRA `(.L_x_1) ;  /* 0x0000000000b89947 */ /* 0x000fea0003800000 */
[----:B------:R-:W-:Y:S01]  /*02d0*/  LOP3.LUT R0, R10, 0x7ffffff0, RZ, 0xc0, !PT ;  /* 0x7ffffff00a007812 */ /* 0x000fe200078ec0ff */
[----:B------:R-:W-:-:S04]  /*02e0*/  IMAD.MOV.U32 R9, RZ, RZ, R7 ;  /* 0x000000ffff097224 */ /* 0x000fc800078e0007 */
[----:B------:R-:W-:-:S07]  /*02f0*/  IMAD.MOV R6, RZ, RZ, -R0 ;  /* 0x000000ffff067224 */ /* 0x000fce00078e0a00 */
.L_x_2:
[----:B------:R-:W0:Y:S01]  /*0300*/  LDC.64 R2, c[0x0][0x380] ;  /* 0x0000e000ff027b82 */ /* 0x000e220000000a00 */
[----:B------:R-:W-:-:S07]  /*0310*/  SHF.R.S32.HI R8, RZ, 0x1f, R9 ;  /* 0x0000001fff087819 */ /* 0x000fce0000011409 */
[----:B----4-:R-:W1:Y:S01]  /*0320*/  LDC.64 R4, c[0x0][0x390] ;  /* 0x0000e400ff047b82 */ /* 0x010e620000000a00 */
[----:B0-----:R-:W-:-:S04]  /*0330*/  IADD3 R2, P1, P2, R9, 0x7, R2 ;  /* 0x0000000709027810 */ /* 0x001fc80007a3e002 */
[----:B------:R-:W-:-:S05]  /*0340*/  IADD3.X R3, PT, PT, R8, R3, RZ, P1, P2 ;  /* 0x0000000308037210 */ /* 0x000fca0000fe44ff */
[----:B------:R-:W2:Y:S01]  /*0350*/  LDG.E.U8 R11, desc[UR8][R2.64+-0x7] ;  /* 0xfffff908020b7981 */ /* 0x000ea2000c1e1100 */
[----:B-1----:R-:W-:-:S04]  /*0360*/  IADD3 R4, P1, P2, R9, 0x7, R4 ;  /* 0x0000000709047810 */ /* 0x002fc80007a3e004 */
[----:B------:R-:W-:-:S05]  /*0370*/  IADD3.X R5, PT, PT, R8, R5, RZ, P1, P2 ;  /* 0x0000000508057210 */ /* 0x000fca0000fe44ff */
[----:B--2---:R0:W-:Y:S04]  /*0380*/  STG.E.U8 desc[UR8][R4.64+-0x7], R11 ;  /* 0xfffff90b04007986 */ /* 0x0041e8000c101108 */
[----:B------:R-:W2:Y:S04]  /*0390*/  LDG.E.U8 R13, desc[UR8][R2.64+-0x6] ;  /* 0xfffffa08020d7981 */ /* 0x000ea8000c1e1100 */
[----:B--2---:R1:W-:Y:S04]  /*03a0*/  STG.E.U8 desc[UR8][R4.64+-0x6], R13 ;  /* 0xfffffa0d04007986 */ /* 0x0043e8000c101108 */
[----:B------:R-:W2:Y:S04]  /*03b0*/  LDG.E.U8 R15, desc[UR8][R2.64+-0x5] ;  /* 0xfffffb08020f7981 */ /* 0x000ea8000c1e1100 */
[----:B--2---:R2:W-:Y:S04]  /*03c0*/  STG.E.U8 desc[UR8][R4.64+-0x5], R15 ;  /* 0xfffffb0f04007986 */ /* 0x0045e8000c101108 */
[----:B------:R-:W3:Y:S04]  /*03d0*/  LDG.E.U8 R17, desc[UR8][R2.64+-0x4] ;  /* 0xfffffc0802117981 */ /* 0x000ee8000c1e1100 */
[----:B---3--:R3:W-:Y:S04]  /*03e0*/  STG.E.U8 desc[UR8][R4.64+-0x4], R17 ;  /* 0xfffffc1104007986 */ /* 0x0087e8000c101108 */
[----:B------:R-:W4:Y:S04]  /*03f0*/  LDG.E.U8 R19, desc[UR8][R2.64+-0x3] ;  /* 0xfffffd0802137981 */ /* 0x000f28000c1e1100 */
[----:B----4-:R4:W-:Y:S04]  /*0400*/  STG.E.U8 desc[UR8][R4.64+-0x3], R19 ;  /* 0xfffffd1304007986 */ /* 0x0109e8000c101108 */
[----:B------:R-:W5:Y:S04]  /*0410*/  LDG.E.U8 R21, desc[UR8][R2.64+-0x2] ;  /* 0xfffffe0802157981 */ /* 0x000f68000c1e1100 */
[----:B-----5:R5:W-:Y:S04]  /*0420*/  STG.E.U8 desc[UR8][R4.64+-0x2], R21 ;  /* 0xfffffe1504007986 */ /* 0x020be8000c101108 */
[----:B0-----:R-:W2:Y:S04]  /*0430*/  LDG.E.U8 R11, desc[UR8][R2.64+-0x1] ;  /* 0xffffff08020b7981 */ /* 0x001ea8000c1e1100 */
[----:B--2---:R0:W-:Y:S04]  /*0440*/  STG.E.U8 desc[UR8][R4.64+-0x1], R11 ;  /* 0xffffff0b04007986 */ /* 0x0041e8000c101108 */
[----:B-1----:R-:W2:Y:S04]  /*0450*/  LDG.E.U8 R13, desc[UR8][R2.64] ;  /* 0x00000008020d7981 */ /* 0x002ea8000c1e1100 */
[----:B--2---:R1:W-:Y:S04]  /*0460*/  STG.E.U8 desc[UR8][R4.64], R13 ;  /* 0x0000000d04007986 */ /* 0x0043e8000c101108 */
[----:B------:R-:W2:Y:S04]  /*0470*/  LDG.E.U8 R15, desc[UR8][R2.64+0x1] ;  /* 0x00000108020f7981 */ /* 0x000ea8000c1e1100 */
[----:B--2---:R2:W-:Y:S04]  /*0480*/  STG.E.U8 desc[UR8][R4.64+0x1], R15 ;  /* 0x0000010f04007986 */ /* 0x0045e8000c101108 */
[----:B---3--:R-:W3:Y:S04]  /*0490*/  LDG.E.U8 R17, desc[UR8][R2.64+0x2] ;  /* 0x0000020802117981 */ /* 0x008ee8000c1e1100 */
[----:B---3--:R3:W-:Y:S04]  /*04a0*/  STG.E.U8 desc[UR8][R4.64+0x2], R17 ;  /* 0x0000021104007986 */ /* 0x0087e8000c101108 */
[----:B----4-:R-:W4:Y:S04]  /*04b0*/  LDG.E.U8 R19, desc[UR8][R2.64+0x3] ;  /* 0x0000030802137981 */ /* 0x010f28000c1e1100 */
[----:B----4-:R4:W-:Y:S04]  /*04c0*/  STG.E.U8 desc[UR8][R4.64+0x3], R19 ;  /* 0x0000031304007986 */ /* 0x0109e8000c101108 */
[----:B-----5:R-:W5:Y:S04]  /*04d0*/  LDG.E.U8 R21, desc[UR8][R2.64+0x4] ;  /* 0x0000040802157981 */ /* 0x020f68000c1e1100 */
[----:B-----5:R4:W-:Y:S04]  /*04e0*/  STG.E.U8 desc[UR8][R4.64+0x4], R21 ;  /* 0x0000041504007986 */ /* 0x0209e8000c101108 */
[----:B0-----:R-:W5:Y:S04]  /*04f0*/  LDG.E.U8 R11, desc[UR8][R2.64+0x5] ;  /* 0x00000508020b7981 */ /* 0x001f68000c1e1100 */
[----:B-----5:R4:W-:Y:S04]  /*0500*/  STG.E.U8 desc[UR8][R4.64+0x5], R11 ;  /* 0x0000050b04007986 */ /* 0x0209e8000c101108 */
[----:B-1----:R-:W5:Y:S04]  /*0510*/  LDG.E.U8 R13, desc[UR8][R2.64+0x6] ;  /* 0x00000608020d7981 */ /* 0x002f68000c1e1100 */
[----:B-----5:R4:W-:Y:S04]  /*0520*/  STG.E.U8 desc[UR8][R4.64+0x6], R13 ;  /* 0x0000060d04007986 */ /* 0x0209e8000c101108 */
[----:B--2---:R-:W2:Y:S04]  /*0530*/  LDG.E.U8 R15, desc[UR8][R2.64+0x7] ;  /* 0x00000708020f7981 */ /* 0x004ea8000c1e1100 */
[----:B--2---:R4:W-:Y:S04]  /*0540*/  STG.E.U8 desc[UR8][R4.64+0x7], R15 ;  /* 0x0000070f04007986 */ /* 0x0049e8000c101108 */
[----:B---3--:R-:W2:Y:S01]  /*0550*/  LDG.E.U8 R17, desc[UR8][R2.64+0x8] ;  /* 0x0000080802117981 */ /* 0x008ea2000c1e1100 */
[----:B------:R-:W-:-:S02]  /*0560*/  VIADD R6, R6, 0x10 ;  /* 0x0000001006067836 */ /* 0x000fc40000000000 */
[----:B------:R-:W-:-:S03]  /*0570*/  VIADD R9, R9, 0x10 ;  /* 0x0000001009097836 */ /* 0x000fc60000000000 */
[----:B------:R-:W-:Y:S01]  /*0580*/  ISETP.NE.AND P1, PT, R6, RZ, PT ;  /* 0x000000ff0600720c */ /* 0x000fe20003f25270 */
[----:B--2---:R4:W-:-:S12]  /*0590*/  STG.E.U8 desc[UR8][R4.64+0x8], R17 ;  /* 0x0000081104007986 */ /* 0x0049d8000c101108 */
[----:B------:R-:W-:Y:S05]  /*05a0*/  @P1 BRA `(.L_x_2) ;  /* 0xfffffffc00541947 */ /* 0x000fea000383ffff */
.L_x_1:
[----:B------:R-:W-:Y:S05]  /*05b0*/  @!P0 EXIT ;  /* 0x000000000000894d */ /* 0x000fea0003800000 */
[----:B------:R-:W-:Y:S02]  /*05c0*/  ISETP.GE.U32.AND P0, PT, R12, 0x8, PT ;  /* 0x000000080c00780c */ /* 0x000fe40003f06070 */
[----:B------:R-:W-:-:S04]  /*05d0*/  LOP3.LUT R8, R10, 0x7, RZ, 0xc0, !PT ;  /* 0x000000070a087812 */ /* 0x000fc800078ec0ff */
[----:B------:R-:W-:-:S07]  /*05e0*/  ISETP.NE.AND P1, PT, R8, RZ, PT ;  /* 0x000000ff0800720c */ /* 0x000fce0003f25270 */
[----:B------:R-:W-:Y:S06]  /*05f0*/  @!P0 BRA `(.L_x_3) ;  /* 0x0000000000648947 */ /* 0x000fec0003800000 */
[----:B------:R-:W0:Y:S01]  /*0600*/  LDCU.64 UR4, c[0x0][0x380] ;  /* 0x00007000ff0477ac */ /* 0x000e220008000a00 */
[----:B----4-:R-:W-:-:S05]  /*0610*/  IMAD.IADD R4, R7, 0x1, R0 ;  /* 0x0000000107047824 */ /* 0x010fca00078e0200 */
[----:B------:R-:W-:Y:S02]  /*0620*/  SHF.R.S32.HI R5, RZ, 0x1f, R4 ;  /* 0x0000001fff057819 */ /* 0x000fe40000011404 */
[----:B0-----:R-:W-:-:S04]  /*0630*/  IADD3 R2, P0, PT, R4, UR4, RZ ;  /* 0x0000000404027c10 */ /* 0x001fc8000ff1e0ff */
[----:B------:R-:W-:Y:S01]  /*0640*/  IADD3.X R3, PT, PT, R5, UR5, RZ, P0, !PT ;  /* 0x0000000505037c10 */ /* 0x000fe200087fe4ff */
[----:B------:R-:W0:Y:S04]  /*0650*/  LDCU.64 UR4, c[0x0][0x390] ;  /* 0x00007200ff0477ac */ /* 0x000e280008000a00 */
[----:B------:R-:W2:Y:S01]  /*0660*/  LDG.E.U8 R9, desc[UR8][R2.64] ;  /* 0x0000000802097981 */ /* 0x000ea2000c1e1100 */
[----:B0-----:R-:W-:-:S04]  /*0670*/  IADD3 R4, P0, PT, R4, UR4, RZ ;  /* 0x0000000404047c10 */ /* 0x001fc8000ff1e0ff */
[----:B------:R-:W-:-:S05]  /*0680*/  IADD3.X R5, PT, PT, R5, UR5, RZ, P0, !PT ;  /* 0x0000000505057c10 */ /* 0x000fca00087fe4ff */
[----:B--2---:R0:W-:Y:S04]  /*0690*/  STG.E.U8 desc[UR8][R4.64], R9 ;  /* 0x0000000904007986 */ /* 0x0041e8000c101108 */
[----:B------:R-:W2:Y:S04]  /*06a0*/  LDG.E.U8 R11, desc[UR8][R2.64+0x1] ;  /* 0x00000108020b7981 */ /* 0x000ea8000c1e1100 */
[----:B--2---:R1:W-:Y:S04]  /*06b0*/  STG.E.U8 desc[UR8][R4.64+0x1], R11 ;  /* 0x0000010b04007986 */ /* 0x0043e8000c101108 */
[----:B------:R-:W2:Y:S04]  /*06c0*/  LDG.E.U8 R13, desc[UR8][R2.64+0x2] ;  /* 0x00000208020d7981 */ /* 0x000ea8000c1e1100 */
[----:B--2---:R2:W-:Y:S04]  /*06d0*/  STG.E.U8 desc[UR8][R4.64+0x2], R13 ;  /* 0x0000020d04007986 */ /* 0x0045e8000c101108 */
[----:B------:R-:W3:Y:S04]  /*06e0*/  LDG.E.U8 R15, desc[UR8][R2.64+0x3] ;  /* 0x00000308020f7981 */ /* 0x000ee8000c1e1100 */
[----:B---3--:R2:W-:Y:S04]  /*06f0*/  STG.E.U8 desc[UR8][R4.64+0x3], R15 ;  /* 0x0000030f04007986 */ /* 0x0085e8000c101108 */
[----:B------:R-:W3:Y:S04]  /*0700*/  LDG.E.U8 R17, desc[UR8][R2.64+0x4] ;  /* 0x0000040802117981 */ /* 0x000ee8000c1e1100 */
[----:B---3--:R2:W-:Y:S04]  /*0710*/  STG.E.U8 desc[UR8][R4.64+0x4], R17 ;  /* 0x0000041104007986 */ /* 0x0085e8000c101108 */
[----:B------:R-:W3:Y:S04]  /*0720*/  LDG.E.U8 R19, desc[UR8][R2.64+0x5] ;  /* 0x0000050802137981 */ /* 0x000ee8000c1e1100 */
[----:B---3--:R2:W-:Y:S04]  /*0730*/  STG.E.U8 desc[UR8][R4.64+0x5], R19 ;  /* 0x0000051304007986 */ /* 0x0085e8000c101108 */
[----:B0-----:R-:W3:Y:S04]  /*0740*/  LDG.E.U8 R9, desc[UR8][R2.64+0x6] ;  /* 0x0000060802097981 */ /* 0x001ee8000c1e1100 */
[----:B---3--:R2:W-:Y:S04]  /*0750*/  STG.E.U8 desc[UR8][R4.64+0x6], R9 ;  /* 0x0000060904007986 */ /* 0x0085e8000c101108 */
[----:B-1----:R-:W3:Y:S01]  /*0760*/  LDG.E.U8 R11, desc[UR8][R2.64+0x7] ;  /* 0x00000708020b7981 */ /* 0x002ee2000c1e1100 */
[----:B------:R-:W-:-:S03]  /*0770*/  VIADD R0, R0, 0x8 ;  /* 0x0000000800007836 */ /* 0x000fc60000000000 */
[----:B---3--:R2:W-:Y:S04]  /*0780*/  STG.E.U8 desc[UR8][R4.64+0x7], R11 ;  /* 0x0000070b04007986 */ /* 0x0085e8000c101108 */
.L_x_3:
[----:B------:R-:W-:Y:S05]  /*0790*/  @!P1 EXIT ;  /* 0x000000000000994d */ /* 0x000fea0003800000 */
[----:B------:R-:W-:Y:S02]  /*07a0*/  ISETP.GE.U32.AND P0, PT, R8, 0x4, PT ;  /* 0x000000040800780c */ /* 0x000fe40003f06070 */
[----:B------:R-:W-:-:S04]  /*07b0*/  LOP3.LUT R6, R10, 0x3, RZ, 0xc0, !PT ;  /* 0x000000030a067812 */ /* 0x000fc800078ec0ff */
[----:B------:R-:W-:-:S07]  /*07c0*/  ISETP.NE.AND P1, PT, R6, RZ, PT ;  /* 0x000000ff0600720c */ /* 0x000fce0003f25270 */
[----:B------:R-:W-:Y:S06]  /*07d0*/  @!P0 BRA `(.L_x_4) ;  /* 0x0000000000448947 */ /* 0x000fec0003800000 */
[----:B------:R-:W0:Y:S01]  /*07e0*/  LDCU.64 UR4, c[0x0][0x380] ;  /* 0x00007000ff0477ac */ /* 0x000e220008000a00 */
[----:B--2-4-:R-:W-:-:S05]  /*07f0*/  IMAD.IADD R4, R7, 0x1, R0 ;  /* 0x0000000107047824 */ /* 0x014fca00078e0200 */
        /* <DEDUP_REMOVED lines=12> */
[----:B------:R-:W2:Y:S01]  /*08c0*/  LDG.E.U8 R15, desc[UR8][R2.64+0x3] ;  /* 0x00000308020f7981 */ /* 0x000ea2000c1e1100 */
[----:B------:R-:W-:-:S03]  /*08d0*/  VIADD R0, R0, 0x4 ;  /* 0x0000000400007836 */ /* 0x000fc60000000000 */
[----:B--2---:R0:W-:Y:S04]  /*08e0*/  STG.E.U8 desc[UR8][R4.64+0x3], R15 ;  /* 0x0000030f04007986 */ /* 0x0041e8000c101108 */
.L_x_4:
[----:B------:R-:W-:Y:S05]  /*08f0*/  @!P1 EXIT ;  /* 0x000000000000994d */ /* 0x000fea0003800000 */
[----:B------:R-:W-:Y:S01]  /*0900*/  IMAD.IADD R0, R7, 0x1, R0 ;  /* 0x0000000107007824 */ /* 0x000fe200078e0200 */
[----:B------:R-:W1:Y:S01]  /*0910*/  LDCU.64 UR12, c[0x0][0x380] ;  /* 0x00007000ff0c77ac */ /* 0x000e620008000a00 */
[----:B------:R-:W-:Y:S01]  /*0920*/  IMAD.MOV R6, RZ, RZ, -R6 ;  /* 0x000000ffff067224 */ /* 0x000fe200078e0a06 */
[----:B------:R-:W3:Y:S01]  /*0930*/  LDCU.64 UR4, c[0x0][0x390] ;  /* 0x00007200ff0477ac */ /* 0x000ee20008000a00 */
[----:B------:R-:W-:-:S05]  /*0940*/  NOP ;  /* 0x0000000000007918 */ /* 0x000fca0000000000 */
.L_x_5:
[----:B0-2-4-:R-:W-:Y:S02]  /*0950*/  SHF.R.S32.HI R5, RZ, 0x1f, R0 ;  /* 0x0000001fff057819 */ /* 0x015fe40000011400 */
[----:B-1----:R-:W-:-:S04]  /*0960*/  IADD3 R2, P0, PT, R0, UR12, RZ ;  /* 0x0000000c00027c10 */ /* 0x002fc8000ff1e0ff */
[----:B------:R-:W-:-:S06]  /*0970*/  IADD3.X R3, PT, PT, R5, UR13, RZ, P0, !PT ;  /* 0x0000000d05037c10 */ /* 0x000fcc00087fe4ff */
[----:B------:R-:W2:Y:S01]  /*0980*/  LDG.E.U8 R3, desc[UR8][R2.64] ;  /* 0x0000000802037981 */ /* 0x000ea2000c1e1100 */
[----:B---3--:R-:W-:Y:S01]  /*0990*/  IADD3 R4, P0, PT, R0, UR4, RZ ;  /* 0x0000000400047c10 */ /* 0x008fe2000ff1e0ff */
[----:B------:R-:W-:Y:S02]  /*09a0*/  VIADD R6, R6, 0x1 ;  /* 0x0000000106067836 */ /* 0x000fe40000000000 */
[----:B------:R-:W-:Y:S01]  /*09b0*/  VIADD R0, R0, 0x1 ;  /* 0x0000000100007836 */ /* 0x000fe20000000000 */
[----:B------:R-:W-:Y:S02]  /*09c0*/  IADD3.X R5, PT, PT, R5, UR5, RZ, P0, !PT ;  /* 0x0000000505057c10 */ /* 0x000fe400087fe4ff */
[----:B------:R-:W-:-:S03]  /*09d0*/  ISETP.NE.AND P0, PT, R6, RZ, PT ;  /* 0x000000ff0600720c */ /* 0x000fc60003f05270 */
[----:B--2---:R0:W-:Y:S10]  /*09e0*/  STG.E.U8 desc[UR8][R4.64], R3 ;  /* 0x0000000304007986 */ /* 0x0041f4000c101108 */
[----:B------:R-:W-:Y:S05]  /*09f0*/  @P0 BRA `(.L_x_5) ;  /* 0xfffffffc00d40947 */ /* 0x000fea000383ffff */
[----:B------:R-:W-:Y:S05]  /*0a00*/  EXIT ;  /* 0x000000000000794d */ /* 0x000fea0003800000 */
.L_x_0:
[----:B------:R-:W-:Y:S01]  /*0a10*/  IMAD R26, R11, R12, -R12 ;  /* 0x0000000c0b1a7224 */ /* 0x000fe200078e0a0c */
[--C-:B------:R-:W-:Y:S01]  /*0a20*/  SHF.R.S32.HI R3, RZ, 0x1f, R9.reuse ;  /* 0x0000001fff037819 */ /* 0x100fe20000011409 */
[----:B------:R-:W2:Y:S02]  /*0a30*/  LDG.E.U8 R10, desc[UR8][R18.64+0x1] ;  /* 0x00000108120a7981 */ /* 0x000ea4000c1e1100 */
[--C-:B------:R-:W-:Y:S01]  /*0a40*/  IMAD R28, R12, 0x2, R26.reuse ;  /* 0x000000020c1c7824 */ /* 0x100fe200078e021a */
[----:B------:R-:W-:Y:S02]  /*0a50*/  SHF.R.S32.HI R0, RZ, 0x1f, R26 ;  /* 0x0000001fff007819 */ /* 0x000fe4000001141a */
[--C-:B------:R-:W-:Y:S02]  /*0a60*/  IADD3 R14, P0, P1, R26, UR6, R9.reuse ;  /* 0x000000061a0e7c10 */ /* 0x100fe4000f91e009 */
[----:B------:R-:W-:Y:S02]  /*0a70*/  SHF.R.S32.HI R2, RZ, 0x1f, R28 ;  /* 0x0000001fff027819 */ /* 0x000fe4000001141c */
[----:B------:R-:W-:-:S02]  /*0a80*/  IADD3 R16, P2, P3, R28, UR6, R9 ;  /* 0x000000061c107c10 */ /* 0x000fc4000fb5e009 */
[--C-:B------:R-:W-:Y:S02]  /*0a90*/  IADD3.X R15, PT, PT, R0, UR7, R3.reuse, P0, P1 ;  /* 0x00000007000f7c10 */ /* 0x100fe400087e2403 */
[----:B------:R-:W-:Y:S01]  /*0aa0*/  IADD3.X R17, PT, PT, R2, UR7, R3, P2, P3 ;  /* 0x0000000702117c10 */ /* 0x000fe200097e6403 */
[----:B------:R-:W3:Y:S04]  /*0ab0*/  LDG.E.U8 R0, desc[UR8][R18.64+-0x1] ;  /* 0xffffff0812007981 */ /* 0x000ee8000c1e1100 */
[----:B------:R-:W3:Y:S04]  /*0ac0*/  LDG.E.U8 R4, desc[UR8][R14.64+-0x1] ;  /* 0xffffff080e047981 */ /* 0x000ee8000c1e1100 */
[----:B------:R-:W2:Y:S04]  /*0ad0*/  LDG.E.U8 R6, desc[UR8][R14.64+0x1] ;  /* 0x000001080e067981 */ /* 0x000ea8000c1e1100 */
[----:B------:R-:W3:Y:S04]  /*0ae0*/  LDG.E.U8 R2, desc[UR8][R16.64+-0x1] ;  /* 0xffffff0810027981 */ /* 0x000ee8000c1e1100 */
[----:B------:R-:W2:Y:S01]  /*0af0*/  LDG.E.U8 R8, desc[UR8][R16.64+0x1] ;  /* 0x0000010810087981 */ /* 0x000ea2000c1e1100 */
[----:B------:R-:W-:Y:S01]  /*0b00*/  IMAD.IADD R3, R9, 0x1, R26 ;  /* 0x0000000109037824 */ /* 0x000fe200078e021a */
[----:B------:R-:W-:-:S04]  /*0b10*/  IADD3 R24, P1, PT, R18, R12, RZ ;  /* 0x0000000c12187210 */ /* 0x000fc80007f3e0ff */
[C---:B------:R-:W-:Y:S02]  /*0b20*/  IADD3 R20, P0, PT, R3.reuse, UR6, RZ ;  /* 0x0000000603147c10 */ /* 0x040fe4000ff1e0ff */
[----:B------:R-:W-:Y:S02]  /*0b30*/  LEA.HI.X.SX32 R25, R12, R19, 0x1, P1 ;  /* 0x000000130c197211 */ /* 0x000fe400008f0eff */
[----:B------:R-:W-:-:S03]  /*0b40*/  LEA.HI.X.SX32 R21, R3, UR7, 0x1, P0 ;  /* 0x0000000703157c11 */ /* 0x000fc600080f0eff */
[----:B------:R0:W5:Y:S04]  /*0b50*/  LDG.E.U8 R12, desc[UR8][R24.64] ;  /* 0x00000008180c7981 */ /* 0x000168000c1e1100 */
[----:B------:R0:W5:Y:S01]  /*0b60*/  LDG.E.U8 R14, desc[UR8][R20.64] ;  /* 0x00000008140e7981 */ /* 0x000162000c1e1100 */
[----:B------:R-:W-:-:S04]  /*0b70*/  VIADD R9, R9, 0xffffffff ;  /* 0xffffffff09097836 */ /* 0x000fc80000000000 */
[----:B------:R-:W-:Y:S02]  /*0b80*/  IMAD.IADD R26, R26, 0x1, R9 ;  /* 0x000000011a1a7824 */ /* 0x000fe400078e0209 */
[----:B------:R-:W-:Y:S01]  /*0b90*/  IMAD.IADD R9, R9, 0x1, R28 ;  /* 0x0000000109097824 */ /* 0x000fe200078e021c */
[----:B---3--:R-:W-:Y:S02]  /*0ba0*/  VIMNMX3.U16x2 R3, R4, R0, R2, PT ;  /* 0x000000000403720f */ /* 0x008fe40003800202 */
[----:B--2---:R-:W-:Y:S02]  /*0bb0*/  VIMNMX3.U16x2 R11, R6, R10, R8, !PT ;  /* 0x0000000a060b720f */ /* 0x004fe40007800208 */
[----:B------:R-:W-:Y:S02]  /*0bc0*/  LOP3.LUT R16, R3, 0xffff, RZ, 0xc0, !PT ;  /* 0x0000ffff03107812 */ /* 0x000fe400078ec0ff */
[----:B------:R-:W-:-:S04]  /*0bd0*/  LOP3.LUT R11, R11, 0xffff, RZ, 0xc0, !PT ;  /* 0x0000ffff0b0b7812 */ /* 0x000fc800078ec0ff */
[----:B------:R-:W-:Y:S01]  /*0be0*/  ISETP.GT.U32.AND P0, PT, R16, R11, PT ;  /* 0x0000000b1000720c */ /* 0x000fe20003f04070 */
[----:B------:R-:W-:Y:S02]  /*0bf0*/  IMAD.MOV.U32 R16, RZ, RZ, RZ ;  /* 0x000000ffff107224 */ /* 0x000fe400078e00ff */
[----:B------:R-:W-:-:S10]  /*0c00*/  IMAD.MOV.U32 R3, RZ, RZ, 0x40080000 ;  /* 0x40080000ff037424 */ /* 0x000fd400078e00ff */
[----:B0-----:R-:W-:Y:S05]  /*0c10*/  @!P0 BRA `(.L_x_6) ;  /* 0x0000001400288947 */ /* 0x001fea0003800000 */
[----:B------:R-:W0:Y:S02]  /*0c20*/  LDC R17, c[0x0][0x3a8] ;  /* 0x0000ea00ff117b82 */ /* 0x000e240000000800 */
[----:B0-----:R-:W-:-:S13]  /*0c30*/  ISETP.GE.AND P0, PT, R17, 0x1, PT ;  /* 0x000000011100780c */ /* 0x001fda0003f06270 */
[----:B------:R-:W-:Y:S05]  /*0c40*/  @!P0 BRA `(.L_x_7) ;  /* 0x0000001000ac8947 */ /* 0x000fea0003800000 */
[C---:B------:R-:W-:Y:S01]  /*0c50*/  VIADD R8, R17.reuse, 0xffffffff ;  /* 0xffffffff11087836 */ /* 0x040fe20000000000 */
[----:B------:R-:W-:Y:S01]  /*0c60*/  LOP3.LUT R11, R17, 0x3, RZ, 0xc0, !PT ;  /* 0x00000003110b7812 */ /* 0x000fe200078ec0ff */
[----:B-----5:R-:W-:Y:S02]  /*0c70*/  VIADD R12, R7, 0xffffffff ;  /* 0xffffffff070c7836 */ /* 0x020fe40000000000 */
[-C--:B------:R-:W-:Y:S01]  /*0c80*/  IMAD R6, R26, R17.reuse, RZ ;  /* 0x000000111a067224 */ /* 0x080fe200078e02ff */
[----:B------:R-:W-:Y:S01]  /*0c90*/  ISETP.GE.U32.AND P0, PT, R8, 0x3, PT ;  /* 0x000000030800780c */ /* 0x000fe20003f06070 */
[-C--:B------:R-:W-:Y:S02]  /*0ca0*/  IMAD R8, R9, R17.reuse, RZ ;  /* 0x0000001109087224 */ /* 0x080fe400078e02ff */
[----:B------:R-:W-:Y:S02]  /*0cb0*/  IMAD R10, R7, R17, RZ ;  /* 0x00000011070a7224 */ /* 0x000fe400078e02ff */
[----:B------:R-:W-:-:S02]  /*0cc0*/  IMAD.MOV.U32 R13, RZ, RZ, RZ ;  /* 0x000000ffff0d7224 */ /* 0x000fc400078e00ff */
[----:B------:R-:W-:-:S06]  /*0cd0*/  IMAD R12, R12, R17, RZ ;  /* 0x000000110c0c7224 */ /* 0x000fcc00078e02ff */
[----:B------:R-:W-:Y:S05]  /*0ce0*/  @!P0 BRA `(.L_x_8) ;  /* 0x0000000800648947 */ /* 0x000fea0003800000 */
[----:B------:R-:W0:Y:S01]  /*0cf0*/  LDC.64 R20, c[0x0][0x380] ;  /* 0x0000e000ff147b82 */ /* 0x000e220000000a00 */
[----:B------:R-:W-:Y:S01]  /*0d00*/  LOP3.LUT R13, R17, 0x7ffffffc, RZ, 0xc0, !PT ;  /* 0x7ffffffc110d7812 */ /* 0x000fe200078ec0ff */
[----:B------:R-:W-:Y:S02]  /*0d10*/  IMAD.MOV.U32 R37, RZ, RZ, R12 ;  /* 0x000000ffff257224 */ /* 0x000fe400078e000c */
[----:B------:R-:W-:Y:S02]  /*0d20*/  IMAD.MOV.U32 R38, RZ, RZ, R8 ;  /* 0x000000ffff267224 */ /* 0x000fe400078e0008 */
[----:B------:R-:W-:Y:S02]  /*0d30*/  IMAD.MOV.U32 R39, RZ, RZ, R6 ;  /* 0x000000ffff277224 */ /* 0x000fe400078e0006 */
[----:B------:R-:W-:Y:S02]  /*0d40*/  IMAD.MOV.U32 R41, RZ, RZ, R10 ;  /* 0x000000ffff297224 */ /* 0x000fe400078e000a */
[----:B------:R-:W-:Y:S01]  /*0d50*/  IMAD.MOV R40, RZ, RZ, -R13 ;  /* 0x000000ffff287224 */ /* 0x000fe200078e0a0d */
[----:B0-----:R-:W-:-:S02]  /*0d60*/  IADD3 R14, P0, PT, R20, 0x1, RZ ;  /* 0x00000001140e7810 */ /* 0x001fc40007f1e0ff */
[----:B------:R-:W-:-:S03]  /*0d70*/  IADD3 R15, P1, PT, R20, 0x3, RZ ;  /* 0x00000003140f7810 */ /* 0x000fc60007f3e0ff */
[--C-:B------:R-:W-:Y:S02]  /*0d80*/  IMAD.X R19, RZ, RZ, R21.reuse, P0 ;  /* 0x000000ffff137224 */ /* 0x100fe400000e0615 */
[----:B------:R-:W-:-:S08]  /*0d90*/  IMAD.X R36, RZ, RZ, R21, P1 ;  /* 0x000000ffff247224 */ /* 0x000fd000008e0615 */
.L_x_17:
[----:B------:R-:W-:Y:S02]  /*0da0*/  IADD3 R48, P0, PT, R39, R14, RZ ;  /* 0x0000000e27307210 */ /* 0x000fe40007f1e0ff */
[CC--:B------:R-:W-:Y:S02]  /*0db0*/  IADD3 R46, P1, PT, R38.reuse, R15.reuse, RZ ;  /* 0x0000000f262e7210 */ /* 0x0c0fe40007f3e0ff */
[----:B------:R-:W-:Y:S02]  /*0dc0*/  IADD3 R44, P2, PT, R37, R15, RZ ;  /* 0x0000000f252c7210 */ /* 0x000fe40007f5e0ff */
[----:B------:R-:W-:Y:S02]  /*0dd0*/  LEA.HI.X.SX32 R49, R39, R19, 0x1, P0 ;  /* 0x0000001327317211 */ /* 0x000fe400000f0eff */
[-C--:B------:R-:W-:Y:S02]  /*0de0*/  LEA.HI.X.SX32 R47, R38, R36.reuse, 0x1, P1 ;  /* 0x00000024262f7211 */ /* 0x080fe400008f0eff */
[----:B------:R-:W-:Y:S01]  /*0df0*/  LEA.HI.X.SX32 R45, R37, R36, 0x1, P2 ;  /* 0x00000024252d7211 */ /* 0x000fe200010f0eff */
[----:B------:R-:W2:Y:S04]  /*0e00*/  LDG.E.U8 R7, desc[UR8][R48.64+-0x1] ;  /* 0xffffff0830077981 */ /* 0x000ea8000c1e1100 */
[----:B------:R-:W2:Y:S04]  /*0e10*/  LDG.E.U8 R26, desc[UR8][R44.64+-0x3] ;  /* 0xfffffd082c1a7981 */ /* 0x000ea8000c1e1100 */
[----:B------:R-:W2:Y:S01]  /*0e20*/  LDG.E.U8 R9, desc[UR8][R46.64+-0x3] ;  /* 0xfffffd082e097981 */ /* 0x000ea2000c1e1100 */
[----:B------:R-:W-:-:S02]  /*0e30*/  SHF.R.S32.HI R18, RZ, 0x1f, R41 ;  /* 0x0000001fff127819 */ /* 0x000fc40000011429 */
[----:B------:R-:W-:-:S05]  /*0e40*/  IADD3 R52, P0, PT, R41, R14, RZ ;  /* 0x0000000e29347210 */ /* 0x000fca0007f1e0ff */
[----:B------:R-:W-:-:S05]  /*0e50*/  IMAD.X R53, R18, 0x1, R19, P0 ;  /* 0x0000000112357824 */ /* 0x000fca00000e0613 */
[----:B------:R-:W3:Y:S01]  /*0e60*/  LDG.E.U8 R42, desc[UR8][R52.64+-0x1] ;  /* 0xffffff08342a7981 */ /* 0x000ee2000c1e1100 */
[----:B0-----:R-:W0:Y:S01]  /*0e70*/  MUFU.RCP64H R25, 3 ;  /* 0x4008000000197908 */ /* 0x001e220000001800 */
[----:B------:R-:W-:Y:S01]  /*0e80*/  IMAD.MOV.U32 R20, RZ, RZ, 0x0 ;  /* 0x00000000ff147424 */ /* 0x000fe200078e00ff */
[----:B------:R-:W-:Y:S01]  /*0e90*/  IADD3 R50, P1, PT, R41, UR10, RZ ;  /* 0x0000000a29327c10 */ /* 0x000fe2000ff3e0ff */
[----:B------:R-:W-:Y:S01]  /*0ea0*/  IMAD.MOV.U32 R21, RZ, RZ, 0x40080000 ;  /* 0x40080000ff157424 */ /* 0x000fe200078e00ff */
[----:B------:R-:W-:Y:S01]  /*0eb0*/  BSSY.RECONVERGENT B1, `(.L_x_9) ;  /* 0x0000015000017945 */ /* 0x000fe20003800200 */
[----:B------:R-:W-:Y:S01]  /*0ec0*/  IMAD.MOV.U32 R24, RZ, RZ, 0x1 ;  /* 0x00000001ff187424 */ /* 0x000fe200078e00ff */
[----:B------:R-:W-:-:S05]  /*0ed0*/  IADD3.X R51, PT, PT, R18, UR11, RZ, P1, !PT ;  /* 0x0000000b12337c10 */ /* 0x000fca0008ffe4ff */
[----:B0-----:R-:W-:-:S08]  /*0ee0*/  DFMA R28, R24, -R20, 1 ;  /* 0x3ff00000181c742b */ /* 0x001fd00000000814 */
[----:B------:R-:W-:-:S08]  /*0ef0*/  DFMA R28, R28, R28, R28 ;  /* 0x0000001c1c1c722b */ /* 0x000fd0000000001c */
[----:B------:R-:W-:-:S08]  /*0f00*/  DFMA R28, R24, R28, R24 ;  /* 0x0000001c181c722b */ /* 0x000fd00000000018 */
[----:B------:R-:W-:-:S08]  /*0f10*/  DFMA R20, R28, -R20, 1 ;  /* 0x3ff000001c14742b */ /* 0x000fd00000000814 */
[----:B------:R-:W-:Y:S01]  /*0f20*/  DFMA R28, R28, R20, R28 ;  /* 0x000000141c1c722b */ /* 0x000fe2000000001c */
[----:B--2---:R-:W-:-:S04]  /*0f30*/  IADD3 R7, PT, PT, R9, R26, R7 ;  /* 0x0000001a09077210 */ /* 0x004fc80007ffe007 */
[----:B------:R-:W0:Y:S08]  /*0f40*/  I2F.F64.U32 R26, R7 ;  /* 0x00000007001a7312 */ /* 0x000e300000201800 */
[----:B---3--:R-:W1:Y:S01]  /*0f50*/  I2F.F64.U16 R42, R42 ;  /* 0x0000002a002a7312 */ /* 0x008e620000101800 */
[----:B0-----:R-:W-:-:S08]  /*0f60*/  DMUL R26, R26, 0.5 ;  /* 0x3fe000001a1a7828 */ /* 0x001fd00000000000 */
[----:B------:R-:W-:Y:S02]  /*0f70*/  DMUL R24, R26, R28 ;  /* 0x0000001c1a187228 */ /* 0x000fe40000000000 */
[----:B------:R-:W-:-:S06]  /*0f80*/  FSETP.GEU.AND P2, PT, |R27|, 6.5827683646048100446e-37, PT ;  /* 0x036000001b00780b */ /* 0x000fcc0003f4e200 */
[----:B------:R-:W-:-:S08]  /*0f90*/  DFMA R20, R24, -3, R26 ;  /* 0xc00800001814782b */ /* 0x000fd0000000001a */
[----:B------:R-:W-:-:S10]  /*0fa0*/  DFMA R20, R28, R20, R24 ;  /* 0x000000141c14722b */ /* 0x000fd40000000018 */
[----:B------:R-:W-:-:S05]  /*0fb0*/  FFMA R9, RZ, 2.125, R21 ;  /* 0x40080000ff097823 */ /* 0x000fca0000000015 */
[----:B------:R-:W-:-:S13]  /*0fc0*/  FSETP.GT.AND P0, PT, |R9|, 1.469367938527859385e-39, PT ;  /* 0x001000000900780b */ /* 0x000fda0003f04200 */
[----:B-1----:R-:W-:Y:S05]  /*0fd0*/  @P0 BRA P2, `(.L_x_10) ;  /* 0x0000000000080947 */ /* 0x002fea0001000000 */
[----:B------:R-:W-:-:S07]  /*0fe0*/  MOV R18, 0x1000 ;  /* 0x0000100000127802 */ /* 0x000fce0000000f00 */
[----:B------:R-:W-:Y:S05]  /*0ff0*/  CALL.REL.NOINC `($__internal_0_$__cuda_sm20_div_rn_f64_full) ;  /* 0x0000005400807944 */ /* 0x000fea0003c00000 */
.L_x_10:
[----:B------:R-:W-:Y:S05]  /*1000*/  BSYNC.RECONVERGENT B1 ;  /* 0x0000000000017941 */ /* 0x000fea0003800200 */
.L_x_9:
[----:B------:R-:W-:-:S10]  /*1010*/  DFMA R28, R42, 0.5, R20 ;  /* 0x3fe000002a1c782b */ /* 0x000fd40000000014 */
[----:B------:R-:W0:Y:S02]  /*1020*/  F2I.U32.F64.TRUNC R29, R28 ;  /* 0x0000001c001d7311 */ /* 0x000e24000030d000 */
[----:B0-----:R0:W-:Y:S04]  /*1030*/  STG.E.U8 desc[UR8][R50.64], R29 ;  /* 0x0000001d32007986 */ /* 0x0011e8000c101108 */
[----:B------:R-:W2:Y:S04]  /*1040*/  LDG.E.U8 R7, desc[UR8][R48.64] ;  /* 0x0000000830077981 */ /* 0x000ea8000c1e1100 */
[----:B------:R-:W2:Y:S04]  /*1050*/  LDG.E.U8 R18, desc[UR8][R44.64+-0x2] ;  /* 0xfffffe082c127981 */ /* 0x000ea8000c1e1100 */
[----:B------:R-:W2:Y:S04]  /*1060*/  LDG.E.U8 R9, desc[UR8][R46.64+-0x2] ;  /* 0xfffffe082e097981 */ /* 0x000ea8000c1e1100 */
[----:B------:R-:W3:Y:S01]  /*1070*/  LDG.E.U8 R42, desc[UR8][R52.64] ;  /* 0x00000008342a7981 */ /* 0x000ee2000c1e1100 */
[----:B------:R-:W1:Y:S01]  /*1080*/  MUFU.RCP64H R27, 3 ;  /* 0x40080000001b7908 */ /* 0x000e620000001800 */
[----:B------:R-:W-:Y:S01]  /*1090*/  IMAD.MOV.U32 R20, RZ, RZ, 0x0 ;  /* 0x00000000ff147424 */ /* 0x000fe200078e00ff */
[----:B------:R-:W-:Y:S01]  /*10a0*/  BSSY.RECONVERGENT B1, `(.L_x_11) ;  /* 0x0000015000017945 */ /* 0x000fe20003800200 */
[----:B------:R-:W-:-:S02]  /*10b0*/  IMAD.MOV.U32 R21, RZ, RZ, 0x40080000 ;  /* 0x40080000ff157424 */ /* 0x000fc400078e00ff */
[----:B------:R-:W-:-:S06]  /*10c0*/  IMAD.MOV.U32 R26, RZ, RZ, 0x1 ;  /* 0x00000001ff1a7424 */ /* 0x000fcc00078e00ff */
[----:B-1----:R-:W-:-:S08]  /*10d0*/  DFMA R24, R26, -R20, 1 ;  /* 0x3ff000001a18742b */ /* 0x002fd00000000814 */
[----:B------:R-:W-:-:S08]  /*10e0*/  DFMA R24, R24, R24, R24 ;  /* 0x000000181818722b */ /* 0x000fd00000000018 */
[----:B------:R-:W-:-:S08]  /*10f0*/  DFMA R24, R26, R24, R26 ;  /* 0x000000181a18722b */ /* 0x000fd0000000001a */
[----:B------:R-:W-:-:S08]  /*1100*/  DFMA R20, R24, -R20, 1 ;  /* 0x3ff000001814742b */ /* 0x000fd00000000814 */
[----:B------:R-:W-:Y:S01]  /*1110*/  DFMA R20, R24, R20, R24 ;  /* 0x000000141814722b */ /* 0x000fe20000000018 */
[----:B--2---:R-:W-:-:S04]  /*1120*/  IADD3 R7, PT, PT, R9, R18, R7 ;  /* 0x0000001209077210 */ /* 0x004fc80007ffe007 */
[----:B------:R-:W1:Y:S08]  /*1130*/  I2F.F64.U32 R26, R7 ;  /* 0x00000007001a7312 */ /* 0x000e700000201800 */
[----:B---3--:R-:W2:Y:S01]  /*1140*/  I2F.F64.U16 R42, R42 ;  /* 0x0000002a002a7312 */ /* 0x008ea20000101800 */
[----:B-1----:R-:W-:-:S08]  /*1150*/  DMUL R26, R26, 0.5 ;  /* 0x3fe000001a1a7828 */ /* 0x002fd00000000000 */
[----:B0-----:R-:W-:Y:S02]  /*1160*/  DMUL R28, R20, R26 ;  /* 0x0000001a141c7228 */ /* 0x001fe40000000000 */
[----:B------:R-:W-:-:S06]  /*1170*/  FSETP.GEU.AND P1, PT, |R27|, 6.5827683646048100446e-37, PT ;  /* 0x036000001b00780b */ /* 0x000fcc0003f2e200 */
[----:B------:R-:W-:-:S08]  /*1180*/  DFMA R24, R28, -3, R26 ;  /* 0xc00800001c18782b */ /* 0x000fd0000000001a */
[----:B------:R-:W-:-:S10]  /*1190*/  DFMA R20, R20, R24, R28 ;  /* 0x000000181414722b */ /* 0x000fd4000000001c */
[----:B------:R-:W-:-:S05]  /*11a0*/  FFMA R9, RZ, 2.125, R21 ;  /* 0x40080000ff097823 */ /* 0x000fca0000000015 */
[----:B------:R-:W-:-:S13]  /*11b0*/  FSETP.GT.AND P0, PT, |R9|, 1.469367938527859385e-39, PT ;  /* 0x001000000900780b */ /* 0x000fda0003f04200 */
[----:B--2---:R-:W-:Y:S05]  /*11c0*/  @P0 BRA P1, `(.L_x_12) ;  /* 0x0000000000080947 */ /* 0x004fea0000800000 */
[----:B------:R-:W-:-:S07]  /*11d0*/  MOV R18, 0x11f0 ;  /* 0x000011f000127802 */ /* 0x000fce0000000f00 */
[----:B------:R-:W-:Y:S05]  /*11e0*/  CALL.REL.NOINC `($__internal_0_$__cuda_sm20_div_rn_f64_full) ;  /* 0x0000005400047944 */ /* 0x000fea0003c00000 */
.L_x_12:
[----:B------:R-:W-:Y:S05]  /*11f0*/  BSYNC.RECONVERGENT B1 ;  /* 0x0000000000017941 */ /* 0x000fea0003800200 */
.L_x_11:
        /* <DEDUP_REMOVED lines=30> */
.L_x_14:
[----:B------:R-:W-:Y:S05]  /*13e0*/  BSYNC.RECONVERGENT B1 ;  /* 0x0000000000017941 */ /* 0x000fea0003800200 */
.L_x_13:
[----:B------:R-:W-:-:S10]  /*13f0*/  DFMA R42, R42, 0.5, R20 ;  /* 0x3fe000002a2a782b */ /* 0x000fd40000000014 */
[----:B------:R-:W0:Y:S02]  /*1400*/  F2I.U32.F64.TRUNC R43, R42 ;  /* 0x0000002a002b7311 */ /* 0x000e24000030d000 */
[----:B0-----:R0:W-:Y:S04]  /*1410*/  STG.E.U8 desc[UR8][R50.64+0x2], R43 ;  /* 0x0000022b32007986 */ /* 0x0011e8000c101108 */
[----:B------:R-:W2:Y:S04]  /*1420*/  LDG.E.U8 R48, desc[UR8][R48.64+0x2] ;  /* 0x0000020830307981 */ /* 0x000ea8000c1e1100 */
[----:B------:R-:W2:Y:S04]  /*1430*/  LDG.E.U8 R45, desc[UR8][R44.64] ;  /* 0x000000082c2d7981 */ /* 0x000ea8000c1e1100 */
[----:B------:R-:W2:Y:S04]  /*1440*/  LDG.E.U8 R46, desc[UR8][R46.64] ;  /* 0x000000082e2e7981 */ /* 0x000ea8000c1e1100 */
[----:B------:R-:W0:Y:S01]  /*1450*/  LDG.E.U8 R52, desc[UR8][R52.64+0x2] ;  /* 0x0000020834347981 */ /* 0x000e22000c1e1100 */
        /* <DEDUP_REMOVED lines=12> */
[----:B0-----:R0:W2:Y:S01]  /*1520*/  I2F.F64.U16 R42, R52 ;  /* 0x00000034002a7312 */ /* 0x0010a20000101800 */
[----:B-1----:R-:W-:-:S08]  /*1530*/  DMUL R26, R26, 0.5 ;  /* 0x3fe000001a1a7828 */ /* 0x002fd00000000000 */
[----:B------:R-:W-:Y:S02]  /*1540*/  DMUL R28, R20, R26 ;  /* 0x0000001a141c7228 */ /* 0x000fe40000000000 */
[----:B------:R-:W-:-:S06]  /*1550*/  FSETP.GEU.AND P1, PT, |R27|, 6.5827683646048100446e-37, PT ;  /* 0x036000001b00780b */ /* 0x000fcc0003f2e200 */
[----:B------:R-:W-:-:S08]  /*1560*/  DFMA R24, R28, -3, R26 ;  /* 0xc00800001c18782b */ /* 0x000fd0000000001a */
[----:B------:R-:W-:-:S10]  /*1570*/  DFMA R20, R20, R24, R28 ;  /* 0x000000181414722b */ /* 0x000fd4000000001c */
[----:B------:R-:W-:-:S05]  /*1580*/  FFMA R9, RZ, 2.125, R21 ;  /* 0x40080000ff097823 */ /* 0x000fca0000000015 */
[----:B------:R-:W-:-:S13]  /*1590*/  FSETP.GT.AND P0, PT, |R9|, 1.469367938527859385e-39, PT ;  /* 0x001000000900780b */ /* 0x000fda0003f04200 */
[----:B0-2---:R-:W-:Y:S05]  /*15a0*/  @P0 BRA P1, `(.L_x_16) ;  /* 0x0000000000080947 */ /* 0x005fea0000800000 */
[----:B------:R-:W-:-:S07]  /*15b0*/  MOV R18, 0x15d0 ;  /* 0x000015d000127802 */ /* 0x000fce0000000f00 */
[----:B------:R-:W-:Y:S05]  /*15c0*/  CALL.REL.NOINC `($__internal_0_$__cuda_sm20_div_rn_f64_full) ;  /* 0x00000050000c7944 */ /* 0x000fea0003c00000 */
.L_x_16:
[----:B------:R-:W-:Y:S05]  /*15d0*/  BSYNC.RECONVERGENT B1 ;  /* 0x0000000000017941 */ /* 0x000fea0003800200 */
.L_x_15:
[----:B------:R-:W-:Y:S01]  /*15e0*/  DFMA R42, R42, 0.5, R20 ;  /* 0x3fe000002a2a782b */ /* 0x000fe20000000014 */
[----:B------:R-:W-:Y:S02]  /*15f0*/  VIADD R40, R40, 0x4 ;  /* 0x0000000428287836 */ /* 0x000fe40000000000 */
[----:B------:R-:W-:Y:S02]  /*1600*/  VIADD R41, R41, 0x4 ;  /* 0x0000000429297836 */ /* 0x000fe40000000000 */
[----:B------:R-:W-:Y:S01]  /*1610*/  VIADD R39, R39, 0x4 ;  /* 0x0000000427277836 */ /* 0x000fe20000000000 */
[----:B------:R-:W-:Y:S01]  /*1620*/  ISETP.NE.AND P0, PT, R40, RZ, PT ;  /* 0x000000ff2800720c */ /* 0x000fe20003f05270 */
[----:B------:R-:W-:Y:S02]  /*1630*/  VIADD R38, R38, 0x4 ;  /* 0x0000000426267836 */ /* 0x000fe40000000000 */
[----:B------:R-:W-:Y:S01]  /*1640*/  VIADD R37, R37, 0x4 ;  /* 0x0000000425257836 */ /* 0x000fe20000000000 */
[----:B------:R-:W0:Y:S02]  /*1650*/  F2I.U32.F64.TRUNC R43, R42 ;  /* 0x0000002a002b7311 */ /* 0x000e24000030d000 */
[----:B0-----:R0:W-:Y:S07]  /*1660*/  STG.E.U8 desc[UR8][R50.64+0x3], R43 ;  /* 0x0000032b32007986 */ /* 0x0011ee000c101108 */
[----:B------:R-:W-:Y:S05]  /*1670*/  @P0 BRA `(.L_x_17) ;  /* 0xfffffff400c80947 */ /* 0x000fea000383ffff */
.L_x_8:
[----:B------:R-:W-:-:S13]  /*1680*/  ISETP.NE.AND P0, PT, R11, RZ, PT ;  /* 0x000000ff0b00720c */ /* 0x000fda0003f05270 */
[----:B------:R-:W-:Y:S05]  /*1690*/  @!P0 BRA `(.L_x_7) ;  /* 0x0000000800188947 */ /* 0x000fea0003800000 */
[----:B------:R-:W-:-:S13]  /*16a0*/  ISETP.NE.AND P0, PT, R11, 0x1, PT ;  /* 0x000000010b00780c */ /* 0x000fda0003f05270 */
[----:B------:R-:W-:Y:S05]  /*16b0*/  @!P0 BRA `(.L_x_18) ;  /* 0x0000000400408947 */ /* 0x000fea0003800000 */
[----:B------:R-:W1:Y:S01]  /*16c0*/  LDCU.64 UR4, c[0x0][0x380] ;  /* 0x00007000ff0477ac */ /* 0x000e620008000a00 */
[--C-:B------:R-:W-:Y:S02]  /*16d0*/  IMAD.IADD R7, R6, 0x1, R13.reuse ;  /* 0x0000000106077824 */ /* 0x100fe400078e020d */
[--C-:B------:R-:W-:Y:S02]  /*16e0*/  IMAD.IADD R9, R12, 0x1, R13.reuse ;  /* 0x000000010c097824 */ /* 0x100fe400078e020d */
[----:B------:R-:W-:Y:S01]  /*16f0*/  IMAD.IADD R11, R8, 0x1, R13 ;  /* 0x00000001080b7824 */ /* 0x000fe200078e020d */
[----:B-1----:R-:W-:Y:S02]  /*1700*/  IADD3 R42, P0, PT, R7, UR4, RZ ;  /* 0x00000004072a7c10 */ /* 0x002fe4000ff1e0ff */
[----:B------:R-:W-:Y:S02]  /*1710*/  IADD3 R40, P1, PT, R9, UR4, RZ ;  /* 0x0000000409287c10 */ /* 0x000fe4000ff3e0ff */
[----:B------:R-:W-:-:S02]  /*1720*/  IADD3 R38, P2, PT, R11, UR4, RZ ;  /* 0x000000040b267c10 */ /* 0x000fc4000ff5e0ff */
[----:B0-----:R-:W-:Y:S02]  /*1730*/  LEA.HI.X.SX32 R43, R7, UR5, 0x1, P0 ;  /* 0x00000005072b7c11 */ /* 0x001fe400080f0eff */
[----:B------:R-:W-:Y:S02]  /*1740*/  LEA.HI.X.SX32 R41, R9, UR5, 0x1, P1 ;  /* 0x0000000509297c11 */ /* 0x000fe400088f0eff */
[----:B------:R-:W-:Y:S01]  /*1750*/  LEA.HI.X.SX32 R39, R11, UR5, 0x1, P2 ;  /* 0x000000050b277c11 */ /* 0x000fe200090f0eff */
[----:B------:R-:W2:Y:S04]  /*1760*/  LDG.E.U8 R7, desc[UR8][R42.64] ;  /* 0x000000082a077981 */ /* 0x000ea8000c1e1100 */
[----:B------:R-:W2:Y:S04]  /*1770*/  LDG.E.U8 R26, desc[UR8][R40.64] ;  /* 0x00000008281a7981 */ /* 0x000ea8000c1e1100 */
[----:B------:R-:W2:Y:S01]  /*1780*/  LDG.E.U8 R9, desc[UR8][R38.64] ;  /* 0x0000000826097981 */ /* 0x000ea2000c1e1100 */
[----:B------:R-:W-:-:S05]  /*1790*/  IMAD.IADD R11, R10, 0x1, R13 ;  /* 0x000000010a0b7824 */ /* 0x000fca00078e020d */
[----:B------:R-:W-:Y:S02]  /*17a0*/  SHF.R.S32.HI R14, RZ, 0x1f, R11 ;  /* 0x0000001fff0e7819 */ /* 0x000fe4000001140b */
[----:B------:R-:W-:-:S04]  /*17b0*/  IADD3 R44, P0, PT, R11, UR4, RZ ;  /* 0x000000040b2c7c10 */ /* 0x000fc8000ff1e0ff */
[----:B------:R-:W-:-:S05]  /*17c0*/  IADD3.X R45, PT, PT, R14, UR5, RZ, P0, !PT ;  /* 0x000000050e2d7c10 */ /* 0x000fca00087fe4ff */
[----:B------:R-:W3:Y:S01]  /*17d0*/  LDG.E.U8 R36, desc[UR8][R44.64] ;  /* 0x000000082c247981 */ /* 0x000ee2000c1e1100 */
[----:B------:R-:W0:Y:S01]  /*17e0*/  MUFU.RCP64H R21, 3 ;  /* 0x4008000000157908 */ /* 0x000e220000001800 */
[----:B------:R-:W-:Y:S01]  /*17f0*/  IMAD.MOV.U32 R18, RZ, RZ, 0x0 ;  /* 0x00000000ff127424 */ /* 0x000fe200078e00ff */
[----:B------:R-:W-:Y:S01]  /*1800*/  BSSY.RECONVERGENT B1, `(.L_x_19) ;  /* 0x0000015000017945 */ /* 0x000fe20003800200 */
[----:B------:R-:W-:Y:S02]  /*1810*/  IMAD.MOV.U32 R19, RZ, RZ, 0x40080000 ;  /* 0x40080000ff137424 */ /* 0x000fe400078e00ff */
[----:B------:R-:W-:-:S06]  /*1820*/  IMAD.MOV.U32 R20, RZ, RZ, 0x1 ;  /* 0x00000001ff147424 */ /* 0x000fcc00078e00ff */
        /* <DEDUP_REMOVED lines=18> */
.L_x_20:
[----:B------:R-:W-:Y:S05]  /*1950*/  BSYNC.RECONVERGENT B1 ;  /* 0x0000000000017941 */ /* 0x000fea0003800200 */
.L_x_19:
[----:B------:R-:W0:Y:S01]  /*1960*/  LDCU.64 UR4, c[0x0][0x390] ;  /* 0x00007200ff0477ac */ /* 0x000e220008000a00 */
[----:B------:R-:W-:-:S06]  /*1970*/  DFMA R20, R36, 0.5, R20 ;  /* 0x3fe000002414782b */ /* 0x000fcc0000000014 */
[----:B------:R-:W1:Y:S01]  /*1980*/  F2I.U32.F64.TRUNC R7, R20 ;  /* 0x0000001400077311 */ /* 0x000e62000030d000 */
[----:B0-----:R-:W-:-:S04]  /*1990*/  IADD3 R36, P0, PT, R11, UR4, RZ ;  /* 0x000000040b247c10 */ /* 0x001fc8000ff1e0ff */
[----:B------:R-:W-:-:S05]  /*19a0*/  IADD3.X R37, PT, PT, R14, UR5, RZ, P0, !PT ;  /* 0x000000050e257c10 */ /* 0x000fca00087fe4ff */
[----:B-1----:R0:W-:Y:S04]  /*19b0*/  STG.E.U8 desc[UR8][R36.64], R7 ;  /* 0x0000000724007986 */ /* 0x0021e8000c101108 */
        /* <DEDUP_REMOVED lines=15> */
[----:B------:R-:W1:Y:S02]  /*1ab0*/  I2F.F64.U32 R14, R9 ;  /* 0x00000009000e7312 */ /* 0x000e640000201800 */
[----:B-1----:R-:W-:-:S08]  /*1ac0*/  DMUL R26, R14, 0.5 ;  /* 0x3fe000000e1a7828 */ /* 0x002fd00000000000 */
[----:B------:R-:W-:Y:S02]  /*1ad0*/  DMUL R20, R18, R26 ;  /* 0x0000001a12147228 */ /* 0x000fe40000000000 */
[----:B------:R-:W-:-:S06]  /*1ae0*/  FSETP.GEU.AND P1, PT, |R27|, 6.5827683646048100446e-37, PT ;  /* 0x036000001b00780b */ /* 0x000fcc0003f2e200 */
[----:B------:R-:W-:-:S08]  /*1af0*/  DFMA R14, R20, -3, R26 ;  /* 0xc0080000140e782b */ /* 0x000fd0000000001a */
[----:B------:R-:W-:Y:S02]  /*1b00*/  DFMA R20, R18, R14, R20 ;  /* 0x0000000e1214722b */ /* 0x000fe40000000014 */
[----:B---3--:R1:W2:Y:S08]  /*1b10*/  I2F.F64.U16 R14, R44 ;  /* 0x0000002c000e7312 */ /* 0x0082b00000101800 */
[----:B0-----:R-:W-:-:S05]  /*1b20*/  FFMA R7, RZ, 2.125, R21 ;  /* 0x40080000ff077823 */ /* 0x001fca0000000015 */
[----:B------:R-:W-:-:S13]  /*1b30*/  FSETP.GT.AND P0, PT, |R7|, 1.469367938527859385e-39, PT ;  /* 0x001000000700780b */ /* 0x000fda0003f04200 */
[----:B-12---:R-:W-:Y:S05]  /*1b40*/  @P0 BRA P1, `(.L_x_22) ;  /* 0x0000000000080947 */ /* 0x006fea0000800000 */
[----:B------:R-:W-:-:S07]  /*1b50*/  MOV R18, 0x1b70 ;  /* 0x00001b7000127802 */ /* 0x000fce0000000f00 */
[----:B------:R-:W-:Y:S05]  /*1b60*/  CALL.REL.NOINC `($__internal_0_$__cuda_sm20_div_rn_f64_full) ;  /* 0x0000004800a47944 */ /* 0x000fea0003c00000 */
.L_x_22:
[----:B------:R-:W-:Y:S05]  /*1b70*/  BSYNC.RECONVERGENT B1 ;  /* 0x0000000000017941 */ /* 0x000fea0003800200 */
.L_x_21:
[----:B------:R-:W-:Y:S01]  /*1b80*/  DFMA R14, R14, 0.5, R20 ;  /* 0x3fe000000e0e782b */ /* 0x000fe20000000014 */
[----:B------:R-:W-:-:S09]  /*1b90*/  VIADD R13, R13, 0x2 ;  /* 0x000000020d0d7836 */ /* 0x000fd20000000000 */
[----:B------:R-:W0:Y:S02]  /*1ba0*/  F2I.U32.F64.TRUNC R15, R14 ;  /* 0x0000000e000f7311 */ /* 0x000e24000030d000 */
[----:B0-----:R1:W-:Y:S02]  /*1bb0*/  STG.E.U8 desc[UR8][R36.64+0x1], R15 ;  /* 0x0000010f24007986 */ /* 0x0013e4000c101108 */
.L_x_18:
[----:B------:R-:W2:Y:S02]  /*1bc0*/  LDCU UR4, c[0x0][0x3a8] ;  /* 0x00007500ff0477ac */ /* 0x000ea40008000800 */
[----:B--2---:R-:W-:-:S04]  /*1bd0*/  ULOP3.LUT UR4, UR4, 0x1, URZ, 0xc0, !UPT ;  /* 0x0000000104047892 */ /* 0x004fc8000f8ec0ff */
[----:B------:R-:W-:-:S09]  /*1be0*/  UISETP.NE.U32.AND UP0, UPT, UR4, 0x1, UPT ;  /* 0x000000010400788c */ /* 0x000fd2000bf05070 */
[----:B------:R-:W-:Y:S05]  /*1bf0*/  BRA.U UP0, `(.L_x_7) ;  /* 0x0000000100c07547 */ /* 0x000fea000b800000 */
[----:B------:R-:W2:Y:S01]  /*1c00*/  LDCU.64 UR4, c[0x0][0x380] ;  /* 0x00007000ff0477ac */ /* 0x000ea20008000a00 */
[--C-:B------:R-:W-:Y:S02]  /*1c10*/  IMAD.IADD R6, R6, 0x1, R13.reuse ;  /* 0x0000000106067824 */ /* 0x100fe400078e020d */
[--C-:B------:R-:W-:Y:S02]  /*1c20*/  IMAD.IADD R12, R12, 0x1, R13.reuse ;  /* 0x000000010c0c7824 */ /* 0x100fe400078e020d */
[----:B------:R-:W-:Y:S01]  /*1c30*/  IMAD.IADD R7, R8, 0x1, R13 ;  /* 0x0000000108077824 */ /* 0x000fe200078e020d */
[----:B--2---:R-:W-:Y:S02]  /*1c40*/  IADD3 R8, P0, PT, R6, UR4, RZ ;  /* 0x0000000406087c10 */ /* 0x004fe4000ff1e0ff */
[----:B------:R-:W-:Y:S02]  /*1c50*/  IADD3 R14, P1, PT, R12, UR4, RZ ;  /* 0x000000040c0e7c10 */ /* 0x000fe4000ff3e0ff */
[----:B------:R-:W-:-:S02]  /*1c60*/  IADD3 R18, P2, PT, R7, UR4, RZ ;  /* 0x0000000407127c10 */ /* 0x000fc4000ff5e0ff */
[----:B------:R-:W-:Y:S02]  /*1c70*/  LEA.HI.X.SX32 R9, R6, UR5, 0x1, P0 ;  /* 0x0000000506097c11 */ /* 0x000fe400080f0eff */
[----:B-1----:R-:W-:Y:S02]  /*1c80*/  LEA.HI.X.SX32 R15, R12, UR5, 0x1, P1 ;  /* 0x000000050c0f7c11 */ /* 0x002fe400088f0eff */
[----:B------:R-:W-:Y:S02]  /*1c90*/  LEA.HI.X.SX32 R19, R7, UR5, 0x1, P2 ;  /* 0x0000000507137c11 */ /* 0x000fe400090f0eff */
[----:B------:R1:W2:Y:S04]  /*1ca0*/  LDG.E.U8 R7, desc[UR8][R8.64] ;  /* 0x0000000808077981 */ /* 0x0002a8000c1e1100 */
[----:B------:R-:W2:Y:S04]  /*1cb0*/  LDG.E.U8 R14, desc[UR8][R14.64] ;  /* 0x000000080e0e7981 */ /* 0x000ea8000c1e1100 */
[----:B------:R-:W2:Y:S01]  /*1cc0*/  LDG.E.U8 R18, desc[UR8][R18.64] ;  /* 0x0000000812127981 */ /* 0x000ea2000c1e1100 */
[----:B------:R-:W-:-:S05]  /*1cd0*/  IMAD.IADD R10, R10, 0x1, R13 ;  /* 0x000000010a0a7824 */ /* 0x000fca00078e020d */
[----:B------:R-:W-:Y:S02]  /*1ce0*/  SHF.R.S32.HI R6, RZ, 0x1f, R10 ;  /* 0x0000001fff067819 */ /* 0x000fe4000001140a */
[----:B------:R-:W-:-:S04]  /*1cf0*/  IADD3 R12, P0, PT, R10, UR4, RZ ;  /* 0x000000040a0c7c10 */ /* 0x000fc8000ff1e0ff */
[----:B------:R-:W-:-:S05]  /*1d00*/  IADD3.X R13, PT, PT, R6, UR5, RZ, P0, !PT ;  /* 0x00000005060d7c10 */ /* 0x000fca00087fe4ff */
[----:B------:R-:W3:Y:S01]  /*1d10*/  LDG.E.U8 R12, desc[UR8][R12.64] ;  /* 0x000000080c0c7981 */ /* 0x000ee2000c1e1100 */
[----:B------:R-:W1:Y:S01]  /*1d20*/  MUFU.RCP64H R21, 3 ;  /* 0x4008000000157908 */ /* 0x000e620000001800 */
[----:B------:R-:W-:Y:S01]  /*1d30*/  IMAD.MOV.U32 R24, RZ, RZ, 0x0 ;  /* 0x00000000ff187424 */ /* 0x000fe200078e00ff */
[----:B------:R-:W-:Y:S01]  /*1d40*/  BSSY.RECONVERGENT B1, `(.L_x_23) ;  /* 0x0000015000017945 */ /* 0x000fe20003800200 */
[----:B------:R-:W-:Y:S02]  /*1d50*/  IMAD.MOV.U32 R25, RZ, RZ, 0x40080000 ;  /* 0x40080000ff197424 */ /* 0x000fe400078e00ff */
        /* <DEDUP_REMOVED lines=10> */
[----:B------:R-:W-:Y:S02]  /*1e00*/  DMUL R20, R24, R26 ;  /* 0x0000001a18147228 */ /* 0x000fe40000000000 */
[----:B------:R-:W-:-:S06]  /*1e10*/  FSETP.GEU.AND P1, PT, |R27|, 6.5827683646048100446e-37, PT ;  /* 0x036000001b00780b */ /* 0x000fcc0003f2e200 */
[----:B------:R-:W-:-:S08]  /*1e20*/  DFMA R8, R20, -3, R26 ;  /* 0xc00800001408782b */ /* 0x000fd0000000001a */
[----:B------:R-:W-:-:S10]  /*1e30*/  DFMA R20, R24, R8, R20 ;  /* 0x000000081814722b */ /* 0x000fd40000000014 */
[----:B------:R-:W-:-:S05]  /*1e40*/  FFMA R8, RZ, 2.125, R21 ;  /* 0x40080000ff087823 */ /* 0x000fca0000000015 */
[----:B------:R-:W-:-:S13]  /*1e50*/  FSETP.GT.AND P0, PT, |R8|, 1.469367938527859385e-39, PT ;  /* 0x001000000800780b */ /* 0x000fda0003f04200 */
[----:B--2---:R-:W-:Y:S05]  /*1e60*/  @P0 BRA P1, `(.L_x_24) ;  /* 0x0000000000080947 */ /* 0x004fea0000800000 */
[----:B------:R-:W-:-:S07]  /*1e70*/  MOV R18, 0x1e90 ;  /* 0x00001e9000127802 */ /* 0x000fce0000000f00 */
[----:B0-----:R-:W-:Y:S05]  /*1e80*/  CALL.REL.NOINC `($__internal_0_$__cuda_sm20_div_rn_f64_full) ;  /* 0x0000004400dc7944 */ /* 0x001fea0003c00000 */
.L_x_24:
[----:B------:R-:W-:Y:S05]  /*1e90*/  BSYNC.RECONVERGENT B1 ;  /* 0x0000000000017941 */ /* 0x000fea0003800200 */
.L_x_23:
[----:B------:R-:W1:Y:S01]  /*1ea0*/  LDCU.64 UR4, c[0x0][0x390] ;  /* 0x00007200ff0477ac */ /* 0x000e620008000a00 */
[----:B------:R-:W-:-:S10]  /*1eb0*/  DFMA R12, R12, 0.5, R20 ;  /* 0x3fe000000c0c782b */ /* 0x000fd40000000014 */
[----:B------:R-:W2:Y:S01]  /*1ec0*/  F2I.U32.F64.TRUNC R13, R12 ;  /* 0x0000000c000d7311 */ /* 0x000ea2000030d000 */
[----:B-1----:R-:W-:-:S04]  /*1ed0*/  IADD3 R10, P0, PT, R10, UR4, RZ ;  /* 0x000000040a0a7c10 */ /* 0x002fc8000ff1e0ff */
[----:B------:R-:W-:-:S05]  /*1ee0*/  IADD3.X R11, PT, PT, R6, UR5, RZ, P0, !PT ;  /* 0x00000005060b7c10 */ /* 0x000fca00087fe4ff */
[----:B--2---:R2:W-:Y:S04]  /*1ef0*/  STG.E.U8 desc[UR8][R10.64], R13 ;  /* 0x0000000d0a007986 */ /* 0x0045e8000c101108 */
.L_x_7:
[----:B------:R-:W3:Y:S01]  /*1f00*/  MUFU.RCP64H R9, 3 ;  /* 0x4008000000097908 */ /* 0x000ee20000001800 */
[----:B--2---:R-:W-:Y:S01]  /*1f10*/  IMAD.MOV.U32 R10, RZ, RZ, 0x0 ;  /* 0x00000000ff0a7424 */ /* 0x004fe200078e00ff */
[----:B------:R-:W-:Y:S01]  /*1f20*/  IADD3 R0, PT, PT, R0, R2, R4 ;  /* 0x0000000200007210 */ /* 0x000fe20007ffe004 */
[----:B------:R-:W-:Y:S01]  /*1f30*/  IMAD.MOV.U32 R11, RZ, RZ, 0x40080000 ;  /* 0x40080000ff0b7424 */ /* 0x000fe200078e00ff */
[----:B------:R-:W-:Y:S01]  /*1f40*/  BSSY.RECONVERGENT B1, `(.L_x_25) ;  /* 0x0000013000017945 */ /* 0x000fe20003800200 */
[----:B------:R-:W-:-:S03]  /*1f50*/  IMAD.MOV.U32 R8, RZ, RZ, 0x1 ;  /* 0x00000001ff087424 */ /* 0x000fc600078e00ff */
[----:B------:R-:W-:Y:S03]  /*1f60*/  I2F.F64.U16 R4, R5 ;  /* 0x0000000500047312 */ /* 0x000fe60000101800 */
[----:B---3--:R-:W-:-:S08]  /*1f70*/  DFMA R6, R8, -R10, 1 ;  /* 0x3ff000000806742b */ /* 0x008fd0000000080a */
[----:B-----5:R-:W-:Y:S02]  /*1f80*/  DFMA R12, R6, R6, R6 ;  /* 0x00000006060c722b */ /* 0x020fe40000000006 */
[----:B------:R-:W2:Y:S06]  /*1f90*/  I2F.F64.U32 R6, R0 ;  /* 0x0000000000067312 */ /* 0x000eac0000201800 */
[----:B------:R-:W-:-:S08]  /*1fa0*/  DFMA R12, R8, R12, R8 ;  /* 0x0000000c080c722b */ /* 0x000fd00000000008 */
[----:B------:R-:W-:Y:S02]  /*1fb0*/  DFMA R10, R12, -R10, 1 ;  /* 0x3ff000000c0a742b */ /* 0x000fe4000000080a */
[----:B--2---:R-:W-:-:S06]  /*1fc0*/  DMUL R26, R6, 0.5 ;  /* 0x3fe00000061a7828 */ /* 0x004fcc0000000000 */
[----:B------:R-:W-:-:S04]  /*1fd0*/  DFMA R10, R12, R10, R12 ;  /* 0x0000000a0c0a722b */ /* 0x000fc8000000000c */
[----:B------:R-:W-:-:S04]  /*1fe0*/  FSETP.GEU.AND P1, PT, |R27|, 6.5827683646048100446e-37, PT ;  /* 0x036000001b00780b */ /* 0x000fc80003f2e200 */
[----:B------:R-:W-:-:S08]  /*1ff0*/  DMUL R20, R10, R26 ;  /* 0x0000001a0a147228 */ /* 0x000fd00000000000 */
[----:B------:R-:W-:-:S08]  /*2000*/  DFMA R6, R20, -3, R26 ;  /* 0xc00800001406782b */ /* 0x000fd0000000001a */
[----:B------:R-:W-:-:S10]  /*2010*/  DFMA R20, R10, R6, R20 ;  /* 0x000000060a14722b */ /* 0x000fd40000000014 */
[----:B------:R-:W-:-:S05]  /*2020*/  FFMA R2, RZ, 2.125, R21 ;  /* 0x40080000ff027823 */ /* 0x000fca0000000015 */
[----:B------:R-:W-:-:S13]  /*2030*/  FSETP.GT.AND P0, PT, |R2|, 1.469367938527859385e-39, PT ;  /* 0x001000000200780b */ /* 0x000fda0003f04200 */
[----:B------:R-:W-:Y:S05]  /*2040*/  @P0 BRA P1, `(.L_x_26) ;  /* 0x0000000000080947 */ /* 0x000fea0000800000 */
[----:B------:R-:W-:-:S07]  /*2050*/  MOV R18, 0x2070 ;  /* 0x0000207000127802 */ /* 0x000fce0000000f00 */
[----:B01----:R-:W-:Y:S05]  /*2060*/  CALL.REL.NOINC `($__internal_0_$__cuda_sm20_div_rn_f64_full) ;  /* 0x0000004400647944 */ /* 0x003fea0003c00000 */
.L_x_26:
[----:B------:R-:W-:Y:S05]  /*2070*/  BSYNC.RECONVERGENT B1 ;  /* 0x0000000000017941 */ /* 0x000fea0003800200 */
.L_x_25:
[----:B------:R-:W-:-:S10]  /*2080*/  DFMA R4, R4, 0.5, R20 ;  /* 0x3fe000000404782b */ /* 0x000fd40000000014 */
[----:B------:R-:W2:Y:S02]  /*2090*/  F2I.U32.F64.TRUNC R5, R4 ;  /* 0x0000000400057311 */ /* 0x000ea4000030d000 */
[----:B--2---:R-:W-:Y:S01]  /*20a0*/  STG.E.U8 desc[UR8][R22.64], R5 ;  /* 0x0000000516007986 */ /* 0x004fe2000c101108 */
[----:B------:R-:W-:Y:S05]  /*20b0*/  EXIT ;  /* 0x000000000000794d */ /* 0x000fea0003800000 */
.L_x_6:
[----:B------:R-:W-:Y:S02]  /*20c0*/  VIMNMX3.U16x2 R11, R4, R0, R2, !PT ;  /* 0x00000000040b720f */ /* 0x000fe40007800202 */
[----:B------:R-:W-:Y:S02]  /*20d0*/  VIMNMX3.U16x2 R0, R6, R10, R8, PT ;  /* 0x0000000a0600720f */ /* 0x000fe40003800208 */
[----:B------:R-:W-:Y:S02]  /*20e0*/  LOP3.LUT R11, R11, 0xffff, RZ, 0xc0, !PT ;  /* 0x0000ffff0b0b7812 */ /* 0x000fe400078ec0ff */
[----:B------:R-:W-:-:S04]  /*20f0*/  LOP3.LUT R0, R0, 0xffff, RZ, 0xc0, !PT ;  /* 0x0000ffff00007812 */ /* 0x000fc800078ec0ff */
[----:B------:R-:W-:-:S13]  /*2100*/  ISETP.GT.U32.AND P0, PT, R0, R11, PT ;  /* 0x0000000b0000720c */ /* 0x000fda0003f04070 */
[----:B------:R-:W-:Y:S05]  /*2110*/  @!P0 BRA `(.L_x_27) ;  /* 0x0000001400248947 */ /* 0x000fea0003800000 */
[----:B------:R-:W0:Y:S02]  /*2120*/  LDC R15, c[0x0][0x3a8] ;  /* 0x0000ea00ff0f7b82 */ /* 0x000e240000000800 */
[----:B0-----:R-:W-:-:S13]  /*2130*/  ISETP.GE.AND P0, PT, R15, 0x1, PT ;  /* 0x000000010f00780c */ /* 0x001fda0003f06270 */
[----:B------:R-:W-:Y:S05]  /*2140*/  @!P0 BRA `(.L_x_28) ;  /* 0x0000001000a88947 */ /* 0x000fea0003800000 */
[C---:B------:R-:W-:Y:S01]  /*2150*/  VIADD R0, R15.reuse, 0xffffffff ;  /* 0xffffffff0f007836 */ /* 0x040fe20000000000 */
[----:B------:R-:W-:Y:S01]  /*2160*/  LOP3.LUT R2, R15, 0x3, RZ, 0xc0, !PT ;  /* 0x000000030f027812 */ /* 0x000fe200078ec0ff */
[----:B------:R-:W-:Y:S02]  /*2170*/  VIADD R4, R26, 0x2 ;  /* 0x000000021a047836 */ /* 0x000fe40000000000 */
[----:B-----5:R-:W-:Y:S01]  /*2180*/  VIADD R12, R9, 0x2 ;  /* 0x00000002090c7836 */ /* 0x020fe20000000000 */
[----:B------:R-:W-:Y:S01]  /*2190*/  ISETP.GE.U32.AND P0, PT, R0, 0x3, PT ;  /* 0x000000030000780c */ /* 0x000fe20003f06070 */
[-C--:B------:R-:W-:Y:S02]  /*21a0*/  IMAD R0, R7, R15.reuse, RZ ;  /* 0x0000000f07007224 */ /* 0x080fe400078e02ff */
[----:B------:R-:W-:Y:S02]  /*21b0*/  IMAD.MOV.U32 R11, RZ, RZ, RZ ;  /* 0x000000ffff0b7224 */ /* 0x000fe400078e00ff */
[----:B------:R-:W-:-:S02]  /*21c0*/  IMAD R4, R4, R15, RZ ;  /* 0x0000000f04047224 */ /* 0x000fc400078e02ff */
[----:B------:R-:W-:-:S06]  /*21d0*/  IMAD R12, R12, R15, RZ ;  /* 0x0000000f0c0c7224 */ /* 0x000fcc00078e02ff */
[----:B------:R-:W-:Y:S05]  /*21e0*/  @!P0 BRA `(.L_x_29) ;  /* 0x0000000800648947 */ /* 0x000fea0003800000 */
[----:B------:R-:W0:Y:S01]  /*21f0*/  LDC.64 R18, c[0x0][0x380] ;  /* 0x0000e000ff127b82 */ /* 0x000e220000000a00 */
[C---:B------:R-:W-:Y:S01]  /*2200*/  LOP3.LUT R11, R15.reuse, 0x7ffffffc, RZ, 0xc0, !PT ;  /* 0x7ffffffc0f0b7812 */ /* 0x040fe200078ec0ff */
[----:B------:R-:W-:Y:S02]  /*2210*/  IMAD.MOV.U32 R36, RZ, RZ, R4 ;  /* 0x000000ffff247224 */ /* 0x000fe400078e0004 */
[----:B------:R-:W-:Y:S02]  /*2220*/  IMAD.MOV.U32 R37, RZ, RZ, R12 ;  /* 0x000000ffff257224 */ /* 0x000fe400078e000c */
[----:B------:R-:W-:Y:S02]  /*2230*/  IMAD.MOV.U32 R38, RZ, RZ, R0 ;  /* 0x000000ffff267224 */ /* 0x000fe400078e0000 */
[----:B------:R-:W-:Y:S01]  /*2240*/  IMAD.MOV R39, RZ, RZ, -R11 ;  /* 0x000000ffff277224 */ /* 0x000fe200078e0a0b */
[----:B0-----:R-:W-:Y:S02]  /*2250*/  IADD3 R13, P0, PT, R15, R18, RZ ;  /* 0x000000120f0d7210 */ /* 0x001fe40007f1e0ff */
[----:B------:R-:W-:-:S03]  /*2260*/  IADD3 R14, P1, PT, R18, 0x3, RZ ;  /* 0x00000003120e7810 */ /* 0x000fc60007f3e0ff */
[--C-:B------:R-:W-:Y:S02]  /*2270*/  IMAD.X R15, RZ, RZ, R19.reuse, P0 ;  /* 0x000000ffff0f7224 */ /* 0x100fe400000e0613 */
[----:B------:R-:W-:-:S08]  /*2280*/  IMAD.X R19, RZ, RZ, R19, P1 ;  /* 0x000000ffff137224 */ /* 0x000fd000008e0613 */
.L_x_38:
[----:B------:R-:W-:Y:S01]  /*2290*/  SHF.R.S32.HI R18, RZ, 0x1f, R38 ;  /* 0x0000001fff127819 */ /* 0x000fe20000011426 */
[----:B0-----:R-:W0:Y:S01]  /*22a0*/  LDCU.64 UR4, c[0x0][0x380] ;  /* 0x00007000ff0477ac */ /* 0x001e220008000a00 */
[----:B------:R-:W-:Y:S02]  /*22b0*/  IADD3 R50, P0, PT, R38, R13, RZ ;  /* 0x0000000d26327210 */ /* 0x000fe40007f1e0ff */
[CC--:B------:R-:W-:Y:S02]  /*22c0*/  IADD3 R44, P1, PT, R37.reuse, R14.reuse, RZ ;  /* 0x0000000e252c7210 */ /* 0x0c0fe40007f3e0ff */
[----:B------:R-:W-:Y:S01]  /*22d0*/  IADD3 R42, P2, PT, R36, R14, RZ ;  /* 0x0000000e242a7210 */ /* 0x000fe20007f5e0ff */
[----:B------:R-:W-:Y:S01]  /*22e0*/  IMAD.X R51, R18, 0x1, R15, P0 ;  /* 0x0000000112337824 */ /* 0x000fe200000e060f */
[-C--:B------:R-:W-:Y:S02]  /*22f0*/  LEA.HI.X.SX32 R45, R37, R19.reuse, 0x1, P1 ;  /* 0x00000013252d7211 */ /* 0x080fe400008f0eff */
[----:B------:R-:W-:-:S02]  /*2300*/  LEA.HI.X.SX32 R43, R36, R19, 0x1, P2 ;  /* 0x00000013242b7211 */ /* 0x000fc400010f0eff */
[----:B------:R-:W2:Y:S04]  /*2310*/  LDG.E.U8 R28, desc[UR8][R50.64] ;  /* 0x00000008321c7981 */ /* 0x000ea8000c1e1100 */
[----:B------:R-:W2:Y:S04]  /*2320*/  LDG.E.U8 R7, desc[UR8][R42.64+-0x3] ;  /* 0xfffffd082a077981 */ /* 0x000ea8000c1e1100 */
[----:B------:R-:W2:Y:S01]  /*2330*/  LDG.E.U8 R9, desc[UR8][R44.64+-0x3] ;  /* 0xfffffd082c097981 */ /* 0x000ea2000c1e1100 */
[----:B0-----:R-:W-:-:S04]  /*2340*/  IADD3 R48, P0, PT, R38, UR4, RZ ;  /* 0x0000000426307c10 */ /* 0x001fc8000ff1e0ff */
[----:B------:R-:W-:Y:S01]  /*2350*/  IADD3.X R49, PT, PT, R18, UR5, RZ, P0, !PT ;  /* 0x0000000512317c10 */ /* 0x000fe200087fe4ff */
[----:B------:R-:W0:Y:S01]  /*2360*/  MUFU.RCP64H R27, 3 ;  /* 0x40080000001b7908 */ /* 0x000e220000001800 */
[----:B------:R-:W-:Y:S01]  /*2370*/  IMAD.MOV.U32 R20, RZ, RZ, 0x0 ;  /* 0x00000000ff147424 */ /* 0x000fe200078e00ff */
[----:B------:R-:W1:Y:S02]  /*2380*/  LDCU.64 UR4, c[0x0][0x390] ;  /* 0x00007200ff0477ac */ /* 0x000e640008000a00 */
[----:B------:R-:W3:Y:S01]  /*2390*/  LDG.E.U8 R40, desc[UR8][R48.64] ;  /* 0x0000000830287981 */ /* 0x000ee2000c1e1100 */
[----:B------:R-:W-:Y:S02]  /*23a0*/  IMAD.MOV.U32 R21, RZ, RZ, 0x40080000 ;  /* 0x40080000ff157424 */ /* 0x000fe400078e00ff */
[----:B------:R-:W-:-:S06]  /*23b0*/  IMAD.MOV.U32 R26, RZ, RZ, 0x1 ;  /* 0x00000001ff1a7424 */ /* 0x000fcc00078e00ff */
[----:B0-----:R-:W-:-:S08]  /*23c0*/  DFMA R24, R26, -R20, 1 ;  /* 0x3ff000001a18742b */ /* 0x001fd00000000814 */
[----:B------:R-:W-:-:S08]  /*23d0*/  DFMA R24, R24, R24, R24 ;  /* 0x000000181818722b */ /* 0x000fd00000000018 */
[----:B------:R-:W-:-:S08]  /*23e0*/  DFMA R24, R26, R24, R26 ;  /* 0x000000181a18722b */ /* 0x000fd0000000001a */
[----:B------:R-:W-:-:S08]  /*23f0*/  DFMA R20, R24, -R20, 1 ;  /* 0x3ff000001814742b */ /* 0x000fd00000000814 */
[----:B------:R-:W-:Y:S01]  /*2400*/  DFMA R20, R24, R20, R24 ;  /* 0x000000141814722b */ /* 0x000fe20000000018 */
[----:B-1----:R-:W-:Y:S01]  /*2410*/  IADD3 R46, P1, PT, R38, UR4, RZ ;  /* 0x00000004262e7c10 */ /* 0x002fe2000ff3e0ff */
[----:B------:R-:W-:Y:S03]  /*2420*/  BSSY.RECONVERGENT B1, `(.L_x_30) ;  /* 0x000000f000017945 */ /* 0x000fe60003800200 */
[----:B------:R-:W-:Y:S02]  /*2430*/  IADD3.X R47, PT, PT, R18, UR5, RZ, P1, !PT ;  /* 0x00000005122f7c10 */ /* 0x000fe40008ffe4ff */
[----:B--2---:R-:W-:-:S04]  /*2440*/  IADD3 R7, PT, PT, R9, R28, R7 ;  /* 0x0000001c09077210 */ /* 0x004fc80007ffe007 */
[----:B------:R-:W0:Y:S02]  /*2450*/  I2F.F64.U32 R26, R7 ;  /* 0x00000007001a7312 */ /* 0x000e240000201800 */
[----:B0-----:R-:W-:-:S08]  /*2460*/  DMUL R26, R26, 0.5 ;  /* 0x3fe000001a1a7828 */ /* 0x001fd00000000000 */
[----:B------:R-:W-:-:S08]  /*2470*/  DMUL R28, R20, R26 ;  /* 0x0000001a141c7228 */ /* 0x000fd00000000000 */
[----:B------:R-:W-:-:S08]  /*2480*/  DFMA R24, R28, -3, R26 ;  /* 0xc00800001c18782b */ /* 0x000fd0000000001a */
[----:B------:R-:W-:Y:S01]  /*2490*/  DFMA R20, R20, R24, R28 ;  /* 0x000000181414722b */ /* 0x000fe2000000001c */
[----:B------:R-:W-:Y:S01]  /*24a0*/  FSETP.GEU.AND P2, PT, |R27|, 6.5827683646048100446e-37, PT ;  /* 0x036000001b00780b */ /* 0x000fe20003f4e200 */
[----:B---3--:R-:W0:Y:S08]  /*24b0*/  I2F.F64.U16 R40, R40 ;  /* 0x0000002800287312 */ /* 0x008e300000101800 */
[----:B------:R-:W-:-:S05]  /*24c0*/  FFMA R9, RZ, 2.125, R21 ;  /* 0x40080000ff097823 */ /* 0x000fca0000000015 */
[----:B------:R-:W-:-:S13]  /*24d0*/  FSETP.GT.AND P0, PT, |R9|, 1.469367938527859385e-39, PT ;  /* 0x001000000900780b */ /* 0x000fda0003f04200 */
[----:B0-----:R-:W-:Y:S05]  /*24e0*/  @P0 BRA P2, `(.L_x_31) ;  /* 0x0000000000080947 */ /* 0x001fea0001000000 */
[----:B------:R-:W-:-:S07]  /*24f0*/  MOV R18, 0x2510 ;  /* 0x0000251000127802 */ /* 0x000fce0000000f00 */
[----:B------:R-:W-:Y:S05]  /*2500*/  CALL.REL.NOINC `($__internal_0_$__cuda_sm20_div_rn_f64_full) ;  /* 0x00000040003c7944 */ /* 0x000fea0003c00000 */
.L_x_31:
[----:B------:R-:W-:Y:S05]  /*2510*/  BSYNC.RECONVERGENT B1 ;  /* 0x0000000000017941 */ /* 0x000fea0003800200 */
.L_x_30:
        /* <DEDUP_REMOVED lines=30> */
.L_x_33:
[----:B------:R-:W-:Y:S05]  /*2700*/  BSYNC.RECONVERGENT B1 ;  /* 0x0000000000017941 */ /* 0x000fea0003800200 */
.L_x_32:
        /* <DEDUP_REMOVED lines=30> */
.L_x_35:
[----:B------:R-:W-:Y:S05]  /*28f0*/  BSYNC.RECONVERGENT B1 ;  /* 0x0000000000017941 */ /* 0x000fea0003800200 */
.L_x_34:
        /* <DEDUP_REMOVED lines=30> */
.L_x_37:
[----:B------:R-:W-:Y:S05]  /*2ae0*/  BSYNC.RECONVERGENT B1 ;  /* 0x0000000000017941 */ /* 0x000fea0003800200 */
.L_x_36:
[----:B------:R-:W-:Y:S01]  /*2af0*/  DFMA R40, R40, 0.5, R20 ;  /* 0x3fe000002828782b */ /* 0x000fe20000000014 */
[----:B------:R-:W-:Y:S02]  /*2b00*/  VIADD R39, R39, 0x4 ;  /* 0x0000000427277836 */ /* 0x000fe40000000000 */
[----:B------:R-:W-:Y:S02]  /*2b10*/  VIADD R38, R38, 0x4 ;  /* 0x0000000426267836 */ /* 0x000fe40000000000 */
[----:B------:R-:W-:Y:S01]  /*2b20*/  VIADD R37, R37, 0x4 ;  /* 0x0000000425257836 */ /* 0x000fe20000000000 */
[----:B------:R-:W-:Y:S01]  /*2b30*/  ISETP.NE.AND P0, PT, R39, RZ, PT ;  /* 0x000000ff2700720c */ /* 0x000fe20003f05270 */
[----:B------:R-:W-:-:S03]  /*2b40*/  VIADD R36, R36, 0x4 ;  /* 0x0000000424247836 */ /* 0x000fc60000000000 */
[----:B------:R-:W0:Y:S02]  /*2b50*/  F2I.U32.F64.TRUNC R41, R40 ;  /* 0x0000002800297311 */ /* 0x000e24000030d000 */
[----:B0-----:R0:W-:Y:S07]  /*2b60*/  STG.E.U8 desc[UR8][R46.64+0x3], R41 ;  /* 0x000003292e007986 */ /* 0x0011ee000c101108 */
[----:B------:R-:W-:Y:S05]  /*2b70*/  @P0 BRA `(.L_x_38) ;  /* 0xfffffff400c40947 */ /* 0x000fea000383ffff */
.L_x_29:
[----:B------:R-:W-:-:S13]  /*2b80*/  ISETP.NE.AND P0, PT, R2, RZ, PT ;  /* 0x000000ff0200720c */ /* 0x000fda0003f05270 */
[----:B------:R-:W-:Y:S05]  /*2b90*/  @!P0 BRA `(.L_x_28) ;  /* 0x0000000800148947 */ /* 0x000fea0003800000 */
[----:B------:R-:W-:-:S13]  /*2ba0*/  ISETP.NE.AND P0, PT, R2, 0x1, PT ;  /* 0x000000010200780c */ /* 0x000fda0003f05270 */
[----:B------:R-:W-:Y:S05]  /*2bb0*/  @!P0 BRA `(.L_x_39) ;  /* 0x0000000400408947 */ /* 0x000fea0003800000 */
[----:B------:R-:W1:Y:S01]  /*2bc0*/  LDCU.64 UR4, c[0x0][0x380] ;  /* 0x00007000ff0477ac */ /* 0x000e620008000a00 */
[--C-:B------:R-:W-:Y:S02]  /*2bd0*/  IMAD.IADD R13, R0, 0x1, R11.reuse ;  /* 0x00000001000d7824 */ /* 0x100fe400078e020b */
[--C-:B------:R-:W-:Y:S01]  /*2be0*/  IMAD.IADD R7, R4, 0x1, R11.reuse ;  /* 0x0000000104077824 */ /* 0x100fe200078e020b */
[----:B------:R-:W2:Y:S01]  /*2bf0*/  LDCU UR12, c[0x0][0x3a8] ;  /* 0x00007500ff0c77ac */ /* 0x000ea20008000800 */
[----:B------:R-:W-:Y:S01]  /*2c00*/  IMAD.IADD R9, R12, 0x1, R11 ;  /* 0x000000010c097824 */ /* 0x000fe200078e020b */
[----:B------:R-:W-:Y:S02]  /*2c10*/  SHF.R.S32.HI R2, RZ, 0x1f, R13 ;  /* 0x0000001fff027819 */ /* 0x000fe4000001140d */
[----:B-1----:R-:W-:Y:S02]  /*2c20*/  IADD3 R42, P0, PT, R13, UR4, RZ ;  /* 0x000000040d2a7c10 */ /* 0x002fe4000ff1e0ff */
[----:B------:R-:W-:-:S02]  /*2c30*/  IADD3 R40, P1, PT, R7, UR4, RZ ;  /* 0x0000000407287c10 */ /* 0x000fc4000ff3e0ff */
[----:B------:R-:W-:Y:S02]  /*2c40*/  IADD3.X R43, PT, PT, R2, UR5, RZ, P0, !PT ;  /* 0x00000005022b7c10 */ /* 0x000fe400087fe4ff */
[----:B--2---:R-:W-:Y:S02]  /*2c50*/  IADD3 R38, P0, PT, R42, UR12, RZ ;  /* 0x0000000c2a267c10 */ /* 0x004fe4000ff1e0ff */
[----:B------:R-:W-:Y:S02]  /*2c60*/  IADD3 R36, P2, PT, R9, UR4, RZ ;  /* 0x0000000409247c10 */ /* 0x000fe4000ff5e0ff */
[----:B0-----:R-:W-:Y:S01]  /*2c70*/  LEA.HI.X.SX32 R41, R7, UR5, 0x1, P1 ;  /* 0x0000000507297c11 */ /* 0x001fe200088f0eff */
[----:B------:R-:W-:Y:S01]  /*2c80*/  IMAD.X R39, RZ, RZ, R43, P0 ;  /* 0x000000ffff277224 */ /* 0x000fe200000e062b */
[----:B------:R-:W-:Y:S01]  /*2c90*/  LEA.HI.X.SX32 R37, R9, UR5, 0x1, P2 ;  /* 0x0000000509257c11 */ /* 0x000fe200090f0eff */
[----:B------:R-:W2:Y:S04]  /*2ca0*/  LDG.E.U8 R7, desc[UR8][R42.64] ;  /* 0x000000082a077981 */ /* 0x000ea8000c1e1100 */
[----:B------:R-:W3:Y:S04]  /*2cb0*/  LDG.E.U8 R9, desc[UR8][R40.64] ;  /* 0x0000000828097981 */ /* 0x000ee8000c1e1100 */
[----:B------:R-:W3:Y:S04]  /*2cc0*/  LDG.E.U8 R17, desc[UR8][R36.64] ;  /* 0x0000000824117981 */ /* 0x000ee8000c1e1100 */
[----:B------:R-:W3:Y:S01]  /*2cd0*/  LDG.E.U8 R24, desc[UR8][R38.64] ;  /* 0x0000000826187981 */ /* 0x000ee2000c1e1100 */
[----:B------:R-:W0:Y:S01]  /*2ce0*/  MUFU.RCP64H R19, 3 ;  /* 0x4008000000137908 */ /* 0x000e220000001800 */
[----:B------:R-:W-:-:S02]  /*2cf0*/  IMAD.MOV.U32 R14, RZ, RZ, 0x0 ;  /* 0x00000000ff0e7424 */ /* 0x000fc400078e00ff */
[----:B------:R-:W-:Y:S02]  /*2d00*/  IMAD.MOV.U32 R15, RZ, RZ, 0x40080000 ;  /* 0x40080000ff0f7424 */ /* 0x000fe400078e00ff */
[----:B------:R-:W-:-:S06]  /*2d10*/  IMAD.MOV.U32 R18, RZ, RZ, 0x1 ;  /* 0x00000001ff127424 */ /* 0x000fcc00078e00ff */
[----:B0-----:R-:W-:-:S08]  /*2d20*/  DFMA R20, R18, -R14, 1 ;  /* 0x3ff000001214742b */ /* 0x001fd0000000080e */
[----:B------:R-:W-:-:S08]  /*2d30*/  DFMA R20, R20, R20, R20 ;  /* 0x000000141414722b */ /* 0x000fd00000000014 */
[----:B------:R-:W-:-:S08]  /*2d40*/  DFMA R20, R18, R20, R18 ;  /* 0x000000141214722b */ /* 0x000fd00000000012 */
[----:B------:R-:W-:Y:S01]  /*2d50*/  DFMA R14, R20, -R14, 1 ;  /* 0x3ff00000140e742b */ /* 0x000fe2000000080e */
[----:B------:R-:W-:Y:S01]  /*2d60*/  BSSY.RECONVERGENT B1, `(.L_x_40) ;  /* 0x000000f000017945 */ /* 0x000fe20003800200 */
[----:B---3--:R-:W-:-:S04]  /*2d70*/  IADD3 R9, PT, PT, R17, R24, R9 ;  /* 0x0000001811097210 */ /* 0x008fc80007ffe009 */
[----:B------:R-:W0:Y:S02]  /*2d80*/  I2F.F64.U32 R18, R9 ;  /* 0x0000000900127312 */ /* 0x000e240000201800 */
[----:B------:R-:W-:Y:S02]  /*2d90*/  DFMA R24, R20, R14, R20 ;  /* 0x0000000e1418722b */ /* 0x000fe40000000014 */
[----:B0-----:R-:W-:-:S08]  /*2da0*/  DMUL R26, R18, 0.5 ;  /* 0x3fe00000121a7828 */ /* 0x001fd00000000000 */
[----:B------:R-:W-:-:S08]  /*2db0*/  DMUL R20, R24, R26 ;  /* 0x0000001a18147228 */ /* 0x000fd00000000000 */
[----:B------:R-:W-:-:S08]  /*2dc0*/  DFMA R14, R20, -3, R26 ;  /* 0xc0080000140e782b */ /* 0x000fd0000000001a */
[----:B------:R-:W-:Y:S01]  /*2dd0*/  DFMA R20, R24, R14, R20 ;  /* 0x0000000e1814722b */ /* 0x000fe20000000014 */
[----:B------:R-:W-:Y:S01]  /*2de0*/  FSETP.GEU.AND P1, PT, |R27|, 6.5827683646048100446e-37, PT ;  /* 0x036000001b00780b */ /* 0x000fe20003f2e200 */
[----:B--2---:R0:W1:Y:S08]  /*2df0*/  I2F.F64.U16 R14, R7 ;  /* 0x00000007000e7312 */ /* 0x0040700000101800 */
[----:B------:R-:W-:-:S05]  /*2e00*/  FFMA R17, RZ, 2.125, R21 ;  /* 0x40080000ff117823 */ /* 0x000fca0000000015 */
[----:B------:R-:W-:-:S13]  /*2e10*/  FSETP.GT.AND P0, PT, |R17|, 1.469367938527859385e-39, PT ;  /* 0x001000001100780b */ /* 0x000fda0003f04200 */
[----:B01----:R-:W-:Y:S05]  /*2e20*/  @P0 BRA P1, `(.L_x_41) ;  /* 0x0000000000080947 */ /* 0x003fea0000800000 */
[----:B------:R-:W-:-:S07]  /*2e30*/  MOV R18, 0x2e50 ;  /* 0x00002e5000127802 */ /* 0x000fce0000000f00 */
[----:B------:R-:W-:Y:S05]  /*2e40*/  CALL.REL.NOINC `($__internal_0_$__cuda_sm20_div_rn_f64_full) ;  /* 0x0000003400ec7944 */ /* 0x000fea0003c00000 */
.L_x_41:
[----:B------:R-:W-:Y:S05]  /*2e50*/  BSYNC.RECONVERGENT B1 ;  /* 0x0000000000017941 */ /* 0x000fea0003800200 */
.L_x_40:
        /* <DEDUP_REMOVED lines=22> */
[----:B---3--:R2:W3:Y:S01]  /*2fc0*/  I2F.F64.U16 R36, R42 ;  /* 0x0000002a00247312 */ /* 0x0084e20000101800 */
[----:B-1----:R-:W-:-:S08]  /*2fd0*/  DMUL R26, R18, 0.5 ;  /* 0x3fe00000121a7828 */ /* 0x002fd00000000000 */
[----:B------:R-:W-:Y:S02]  /*2fe0*/  DMUL R20, R24, R26 ;  /* 0x0000001a18147228 */ /* 0x000fe40000000000 */
[----:B------:R-:W-:-:S06]  /*2ff0*/  FSETP.GEU.AND P1, PT, |R27|, 6.5827683646048100446e-37, PT ;  /* 0x036000001b00780b */ /* 0x000fcc0003f2e200 */
[----:B------:R-:W-:-:S08]  /*3000*/  DFMA R18, R20, -3, R26 ;  /* 0xc00800001412782b */ /* 0x000fd0000000001a */
[----:B------:R-:W-:-:S10]  /*3010*/  DFMA R20, R24, R18, R20 ;  /* 0x000000121814722b */ /* 0x000fd40000000014 */
[----:B0-----:R-:W-:-:S05]  /*3020*/  FFMA R7, RZ, 2.125, R21 ;  /* 0x40080000ff077823 */ /* 0x001fca0000000015 */
[----:B------:R-:W-:-:S13]  /*3030*/  FSETP.GT.AND P0, PT, |R7|, 1.469367938527859385e-39, PT ;  /* 0x001000000700780b */ /* 0x000fda0003f04200 */
[----:B--23--:R-:W-:Y:S05]  /*3040*/  @P0 BRA P1, `(.L_x_43) ;  /* 0x0000000000080947 */ /* 0x00cfea0000800000 */
[----:B------:R-:W-:-:S07]  /*3050*/  MOV R18, 0x3070 ;  /* 0x0000307000127802 */ /* 0x000fce0000000f00 */
[----:B------:R-:W-:Y:S05]  /*3060*/  CALL.REL.NOINC `($__internal_0_$__cuda_sm20_div_rn_f64_full) ;  /* 0x0000003400647944 */ /* 0x000fea0003c00000 */
.L_x_43:
[----:B------:R-:W-:Y:S05]  /*3070*/  BSYNC.RECONVERGENT B1 ;  /* 0x0000000000017941 */ /* 0x000fea0003800200 */
.L_x_42:
[----:B------:R-:W-:Y:S01]  /*3080*/  DFMA R36, R36, 0.5, R20 ;  /* 0x3fe000002424782b */ /* 0x000fe20000000014 */
[----:B------:R-:W-:-:S09]  /*3090*/  VIADD R11, R11, 0x2 ;  /* 0x000000020b0b7836 */ /* 0x000fd20000000000 */
[----:B------:R-:W0:Y:S02]  /*30a0*/  F2I.U32.F64.TRUNC R37, R36 ;  /* 0x0000002400257311 */ /* 0x000e24000030d000 */
[----:B0-----:R1:W-:Y:S02]  /*30b0*/  STG.E.U8 desc[UR8][R14.64+0x1], R37 ;  /* 0x000001250e007986 */ /* 0x0013e4000c101108 */
.L_x_39:
[----:B------:R-:W2:Y:S02]  /*30c0*/  LDCU UR4, c[0x0][0x3a8] ;  /* 0x00007500ff0477ac */ /* 0x000ea40008000800 */
[----:B--2---:R-:W-:-:S04]  /*30d0*/  ULOP3.LUT UR5, UR4, 0x1, URZ, 0xc0, !UPT ;  /* 0x0000000104057892 */ /* 0x004fc8000f8ec0ff */
[----:B------:R-:W-:-:S09]  /*30e0*/  UISETP.NE.U32.AND UP0, UPT, UR5, 0x1, UPT ;  /* 0x000000010500788c */ /* 0x000fd2000bf05070 */
[----:B------:R-:W-:Y:S05]  /*30f0*/  BRA.U UP0, `(.L_x_28) ;  /* 0x0000000100bc7547 */ /* 0x000fea000b800000 */
[----:B------:R-:W1:Y:S01]  /*3100*/  LDCU.64 UR12, c[0x0][0x380] ;  /* 0x00007000ff0c77ac */ /* 0x000e620008000a00 */
[--C-:B------:R-:W-:Y:S02]  /*3110*/  IMAD.IADD R0, R0, 0x1, R11.reuse ;  /* 0x0000000100007824 */ /* 0x100fe400078e020b */
[--C-:B------:R-:W-:Y:S02]  /*3120*/  IMAD.IADD R4, R4, 0x1, R11.reuse ;  /* 0x0000000104047824 */ /* 0x100fe400078e020b */
[----:B------:R-:W-:Y:S01]  /*3130*/  IMAD.IADD R11, R12, 0x1, R11 ;  /* 0x000000010c0b7824 */ /* 0x000fe200078e020b */
[----:B------:R-:W-:Y:S02]  /*3140*/  SHF.R.S32.HI R2, RZ, 0x1f, R0 ;  /* 0x0000001fff027819 */ /* 0x000fe40000011400 */
[----:B-1----:R-:W-:Y:S02]  /*3150*/  IADD3 R14, P0, PT, R0, UR12, RZ ;  /* 0x0000000c000e7c10 */ /* 0x002fe4000ff1e0ff */
[----:B------:R-:W-:-:S02]  /*3160*/  IADD3 R12, P1, PT, R4, UR12, RZ ;  /* 0x0000000c040c7c10 */ /* 0x000fc4000ff3e0ff */
[----:B------:R-:W-:Y:S02]  /*3170*/  IADD3.X R15, PT, PT, R2, UR13, RZ, P0, !PT ;  /* 0x0000000d020f7c10 */ /* 0x000fe400087fe4ff */
[----:B------:R-:W-:Y:S02]  /*3180*/  IADD3 R18, P0, PT, R14, UR4, RZ ;  /* 0x000000040e127c10 */ /* 0x000fe4000ff1e0ff */
[C---:B------:R-:W-:Y:S01]  /*3190*/  IADD3 R20, P2, PT, R11.reuse, UR12, RZ ;  /* 0x0000000c0b147c10 */ /* 0x040fe2000ff5e0ff */
[----:B------:R-:W2:Y:S01]  /*31a0*/  LDG.E.U8 R14, desc[UR8][R14.64] ;  /* 0x000000080e0e7981 */ /* 0x000ea2000c1e1100 */
[----:B------:R-:W-:Y:S01]  /*31b0*/  LEA.HI.X.SX32 R13, R4, UR13, 0x1, P1 ;  /* 0x0000000d040d7c11 */ /* 0x000fe200088f0eff */
[----:B------:R-:W-:Y:S01]  /*31c0*/  IMAD.X R19, RZ, RZ, R15, P0 ;  /* 0x000000ffff137224 */ /* 0x000fe200000e060f */
[----:B------:R-:W-:-:S03]  /*31d0*/  LEA.HI.X.SX32 R21, R11, UR13, 0x1, P2 ;  /* 0x0000000d0b157c11 */ /* 0x000fc600090f0eff */
[----:B------:R-:W3:Y:S04]  /*31e0*/  LDG.E.U8 R12, desc[UR8][R12.64] ;  /* 0x000000080c0c7981 */ /* 0x000ee8000c1e1100 */
[----:B------:R-:W3:Y:S04]  /*31f0*/  LDG.E.U8 R20, desc[UR8][R20.64] ;  /* 0x0000000814147981 */ /* 0x000ee8000c1e1100 */
[----:B------:R-:W3:Y:S01]  /*3200*/  LDG.E.U8 R19, desc[UR8][R18.64] ;  /* 0x0000000812137981 */ /* 0x000ee2000c1e1100 */
[----:B------:R-:W1:Y:S01]  /*3210*/  MUFU.RCP64H R25, 3 ;  /* 0x4008000000197908 */ /* 0x000e620000001800 */
[----:B------:R-:W-:-:S02]  /*3220*/  IMAD.MOV.U32 R26, RZ, RZ, 0x0 ;  /* 0x00000000ff1a7424 */ /* 0x000fc400078e00ff */
[----:B------:R-:W-:Y:S02]  /*3230*/  IMAD.MOV.U32 R27, RZ, RZ, 0x40080000 ;  /* 0x40080000ff1b7424 */ /* 0x000fe400078e00ff */
[----:B------:R-:W-:-:S06]  /*3240*/  IMAD.MOV.U32 R24, RZ, RZ, 0x1 ;  /* 0x00000001ff187424 */ /* 0x000fcc00078e00ff */
[----:B-1----:R-:W-:-:S08]  /*3250*/  DFMA R28, R24, -R26, 1 ;  /* 0x3ff00000181c742b */ /* 0x002fd0000000081a */
[----:B------:R-:W-:-:S08]  /*3260*/  DFMA R28, R28, R28, R28 ;  /* 0x0000001c1c1c722b */ /* 0x000fd0000000001c */
[----:B------:R-:W-:-:S08]  /*3270*/  DFMA R28, R24, R28, R24 ;  /* 0x0000001c181c722b */ /* 0x000fd00000000018 */
[----:B------:R-:W-:-:S08]  /*3280*/  DFMA R26, R28, -R26, 1 ;  /* 0x3ff000001c1a742b */ /* 0x000fd0000000081a */
[----:B------:R-:W-:Y:S01]  /*3290*/  DFMA R28, R28, R26, R28 ;  /* 0x0000001a1c1c722b */ /* 0x000fe2000000001c */
[----:B------:R-:W-:Y:S01]  /*32a0*/  BSSY.RECONVERGENT B1, `(.L_x_44) ;  /* 0x000000e000017945 */ /* 0x000fe20003800200 */
[----:B---3--:R-:W-:-:S04]  /*32b0*/  IADD3 R4, PT, PT, R20, R19, R12 ;  /* 0x0000001314047210 */ /* 0x008fc80007ffe00c */
[----:B------:R-:W1:Y:S02]  /*32c0*/  I2F.F64.U32 R12, R4 ;  /* 0x00000004000c7312 */ /* 0x000e640000201800 */
[----:B-1----:R-:W-:-:S08]  /*32d0*/  DMUL R26, R12, 0.5 ;  /* 0x3fe000000c1a7828 */ /* 0x002fd00000000000 */
[----:B------:R-:W-:-:S08]  /*32e0*/  DMUL R20, R28, R26 ;  /* 0x0000001a1c147228 */ /* 0x000fd00000000000 */
[----:B------:R-:W-:-:S08]  /*32f0*/  DFMA R12, R20, -3, R26 ;  /* 0xc0080000140c782b */ /* 0x000fd0000000001a */
[----:B------:R-:W-:Y:S01]  /*3300*/  DFMA R20, R28, R12, R20 ;  /* 0x0000000c1c14722b */ /* 0x000fe20000000014 */
[----:B------:R-:W-:Y:S01]  /*3310*/  FSETP.GEU.AND P1, PT, |R27|, 6.5827683646048100446e-37, PT ;  /* 0x036000001b00780b */ /* 0x000fe20003f2e200 */
[----:B--2---:R1:W2:Y:S08]  /*3320*/  I2F.F64.U16 R12, R14 ;  /* 0x0000000e000c7312 */ /* 0x0042b00000101800 */
[----:B------:R-:W-:-:S05]  /*3330*/  FFMA R7, RZ, 2.125, R21 ;  /* 0x40080000ff077823 */ /* 0x000fca0000000015 */
[----:B------:R-:W-:-:S13]  /*3340*/  FSETP.GT.AND P0, PT, |R7|, 1.469367938527859385e-39, PT ;  /* 0x001000000700780b */ /* 0x000fda0003f04200 */
[----:B-12---:R-:W-:Y:S05]  /*3350*/  @P0 BRA P1, `(.L_x_45) ;  /* 0x0000000000080947 */ /* 0x006fea0000800000 */
[----:B------:R-:W-:-:S07]  /*3360*/  MOV R18, 0x3380 ;  /* 0x0000338000127802 */ /* 0x000fce0000000f00 */
[----:B0-----:R-:W-:Y:S05]  /*3370*/  CALL.REL.NOINC `($__internal_0_$__cuda_sm20_div_rn_f64_full) ;  /* 0x0000003000a07944 */ /* 0x001fea0003c00000 */
.L_x_45:
[----:B------:R-:W-:Y:S05]  /*3380*/  BSYNC.RECONVERGENT B1 ;  /* 0x0000000000017941 */ /* 0x000fea0003800200 */
.L_x_44:
[----:B------:R-:W1:Y:S01]  /*3390*/  LDCU.64 UR4, c[0x0][0x390] ;  /* 0x00007200ff0477ac */ /* 0x000e620008000a00 */
[----:B------:R-:W-:-:S10]  /*33a0*/  DFMA R12, R12, 0.5, R20 ;  /* 0x3fe000000c0c782b */ /* 0x000fd40000000014 */
[----:B------:R-:W2:Y:S01]  /*33b0*/  F2I.U32.F64.TRUNC R13, R12 ;  /* 0x0000000c000d7311 */ /* 0x000ea2000030d000 */
[----:B-1----:R-:W-:-:S04]  /*33c0*/  IADD3 R14, P0, PT, R0, UR4, RZ ;  /* 0x00000004000e7c10 */ /* 0x002fc8000ff1e0ff */
[----:B------:R-:W-:-:S05]  /*33d0*/  IADD3.X R15, PT, PT, R2, UR5, RZ, P0, !PT ;  /* 0x00000005020f7c10 */ /* 0x000fca00087fe4ff */
[----:B--2---:R2:W-:Y:S04]  /*33e0*/  STG.E.U8 desc[UR8][R14.64], R13 ;  /* 0x0000000d0e007986 */ /* 0x0045e8000c101108 */
.L_x_28:
[----:B--2---:R-:W2:Y:S01]  /*33f0*/  MUFU.RCP64H R13, 3 ;  /* 0x40080000000d7908 */ /* 0x004ea20000001800 */
[----:B-1---5:R-:W-:Y:S01]  /*3400*/  IMAD.MOV.U32 R14, RZ, RZ, 0x0 ;  /* 0x00000000ff0e7424 */ /* 0x022fe200078e00ff */
[----:B------:R-:W-:Y:S01]  /*3410*/  IADD3 R8, PT, PT, R10, R8, R6 ;  /* 0x000000080a087210 */ /* 0x000fe20007ffe006 */
[----:B------:R-:W-:Y:S01]  /*3420*/  IMAD.MOV.U32 R15, RZ, RZ, 0x40080000 ;  /* 0x40080000ff0f7424 */ /* 0x000fe200078e00ff */
[----:B------:R-:W-:Y:S01]  /*3430*/  BSSY.RECONVERGENT B1, `(.L_x_46) ;  /* 0x0000013000017945 */ /* 0x000fe20003800200 */
[----:B------:R-:W-:-:S03]  /*3440*/  IMAD.MOV.U32 R12, RZ, RZ, 0x1 ;  /* 0x00000001ff0c7424 */ /* 0x000fc600078e00ff */
[----:B------:R-:W1:Y:S08]  /*3450*/  I2F.F64.U32 R6, R8 ;  /* 0x0000000800067312 */ /* 0x000e700000201800 */
[----:B------:R-:W3:Y:S01]  /*3460*/  I2F.F64.U16 R4, R5 ;  /* 0x0000000500047312 */ /* 0x000ee20000101800 */
[----:B--2---:R-:W-:Y:S02]  /*3470*/  DFMA R18, R12, -R14, 1 ;  /* 0x3ff000000c12742b */ /* 0x004fe4000000080e */
[----:B-1----:R-:W-:-:S06]  /*3480*/  DMUL R26, R6, 0.5 ;  /* 0x3fe00000061a7828 */ /* 0x002fcc0000000000 */
[----:B------:R-:W-:-:S08]  /*3490*/  DFMA R18, R18, R18, R18 ;  /* 0x000000121212722b */ /* 0x000fd00000000012 */
[----:B------:R-:W-:Y:S01]  /*34a0*/  DFMA R18, R12, R18, R12 ;  /* 0x000000120c12722b */ /* 0x000fe2000000000c */
[----:B------:R-:W-:-:S07]  /*34b0*/  FSETP.GEU.AND P1, PT, |R27|, 6.5827683646048100446e-37, PT ;  /* 0x036000001b00780b */ /* 0x000fce0003f2e200 */
[----:B------:R-:W-:-:S08]  /*34c0*/  DFMA R14, R18, -R14, 1 ;  /* 0x3ff00000120e742b */ /* 0x000fd0000000080e */
[----:B------:R-:W-:-:S08]  /*34d0*/  DFMA R14, R18, R14, R18 ;  /* 0x0000000e120e722b */ /* 0x000fd00000000012 */
[----:B------:R-:W-:-:S08]  /*34e0*/  DMUL R20, R14, R26 ;  /* 0x0000001a0e147228 */ /* 0x000fd00000000000 */
[----:B------:R-:W-:-:S08]  /*34f0*/  DFMA R6, R20, -3, R26 ;  /* 0xc00800001406782b */ /* 0x000fd0000000001a */
[----:B------:R-:W-:-:S10]  /*3500*/  DFMA R20, R14, R6, R20 ;  /* 0x000000060e14722b */ /* 0x000fd40000000014 */
[----:B------:R-:W-:-:S05]  /*3510*/  FFMA R0, RZ, 2.125, R21 ;  /* 0x40080000ff007823 */ /* 0x000fca0000000015 */
[----:B------:R-:W-:-:S13]  /*3520*/  FSETP.GT.AND P0, PT, |R0|, 1.469367938527859385e-39, PT ;  /* 0x001000000000780b */ /* 0x000fda0003f04200 */
[----:B---3--:R-:W-:Y:S05]  /*3530*/  @P0 BRA P1, `(.L_x_47) ;  /* 0x0000000000080947 */ /* 0x008fea0000800000 */
[----:B------:R-:W-:-:S07]  /*3540*/  MOV R18, 0x3560 ;  /* 0x0000356000127802 */ /* 0x000fce0000000f00 */
[----:B0-----:R-:W-:Y:S05]  /*3550*/  CALL.REL.NOINC `($__internal_0_$__cuda_sm20_div_rn_f64_full) ;  /* 0x0000003000287944 */ /* 0x001fea0003c00000 */
.L_x_47:
[----:B------:R-:W-:Y:S05]  /*3560*/  BSYNC.RECONVERGENT B1 ;  /* 0x0000000000017941 */ /* 0x000fea0003800200 */
.L_x_46:
[----:B------:R-:W-:-:S10]  /*3570*/  DFMA R4, R4, 0.5, R20 ;  /* 0x3fe000000404782b */ /* 0x000fd40000000014 */
[----:B------:R-:W1:Y:S02]  /*3580*/  F2I.U32.F64.TRUNC R5, R4 ;  /* 0x0000000400057311 */ /* 0x000e64000030d000 */
[----:B-1----:R-:W-:Y:S01]  /*3590*/  STG.E.U8 desc[UR8][R22.64], R5 ;  /* 0x0000000516007986 */ /* 0x002fe2000c101108 */
[----:B------:R-:W-:Y:S05]  /*35a0*/  EXIT ;  /* 0x000000000000794d */ /* 0x000fea0003800000 */
.L_x_27:
[----:B-----5:R-:W-:Y:S02]  /*35b0*/  VIMNMX3.U16x2 R0, R4, R14, R6, PT ;  /* 0x0000000e0400720f */ /* 0x020fe40003800206 */
[----:B------:R-:W-:Y:S02]  /*35c0*/  VIMNMX3.U16x2 R10, R2, R12, R8, !PT ;  /* 0x0000000c020a720f */ /* 0x000fe40007800208 */
[----:B------:R-:W-:Y:S02]  /*35d0*/  LOP3.LUT R11, R0, 0xffff, RZ, 0xc0, !PT ;  /* 0x0000ffff000b7812 */ /* 0x000fe400078ec0ff */
[----:B------:R-:W-:-:S04]  /*35e0*/  LOP3.LUT R10, R10, 0xffff, RZ, 0xc0, !PT ;  /* 0x0000ffff0a0a7812 */ /* 0x000fc800078ec0ff */
[----:B------:R-:W-:-:S13]  /*35f0*/  ISETP.GT.U32.AND P0, PT, R11, R10, PT ;  /* 0x0000000a0b00720c */ /* 0x000fda0003f04070 */
[----:B------:R-:W-:Y:S05]  /*3600*/  @!P0 BRA `(.L_x_48) ;  /* 0x0000001000f48947 */ /* 0x000fea0003800000 */
[----:B------:R-:W0:Y:S02]  /*3610*/  LDC R9, c[0x0][0x3a8] ;  /* 0x0000ea00ff097b82 */ /* 0x000e240000000800 */
[----:B0-----:R-:W-:-:S13]  /*3620*/  ISETP.GE.AND P0, PT, R9, 0x1, PT ;  /* 0x000000010900780c */ /* 0x001fda0003f06270 */
[----:B------:R-:W-:Y:S05]  /*3630*/  @!P0 BRA `(.L_x_49) ;  /* 0x0000001000788947 */ /* 0x000fea0003800000 */
[----:B------:R-:W-:Y:S02]  /*3640*/  VIADD R0, R9, 0xffffffff ;  /* 0xffffffff09007836 */ /* 0x000fe40000000000 */
[-C--:B------:R-:W-:Y:S02]  /*3650*/  IMAD R8, R7, R9.reuse, RZ ;  /* 0x0000000907087224 */ /* 0x080fe400078e02ff */
[----:B------:R-:W-:Y:S01]  /*3660*/  IMAD R2, R26, R9, RZ ;  /* 0x000000091a027224 */ /* 0x000fe200078e02ff */
[----:B------:R-:W-:Y:S01]  /*3670*/  ISETP.GE.U32.AND P0, PT, R0, 0x3, PT ;  /* 0x000000030000780c */ /* 0x000fe20003f06070 */
[----:B------:R-:W-:Y:S01]  /*3680*/  IMAD.MOV.U32 R13, RZ, RZ, RZ ;  /* 0x000000ffff0d7224 */ /* 0x000fe200078e00ff */
[----:B------:R-:W-:-:S11]  /*3690*/  LOP3.LUT R0, R9, 0x3, RZ, 0xc0, !PT ;  /* 0x0000000309007812 */ /* 0x000fd600078ec0ff */
[----:B------:R-:W-:Y:S05]  /*36a0*/  @!P0 BRA `(.L_x_50) ;  /* 0x0000000800488947 */ /* 0x000fea0003800000 */
[----:B------:R-:W-:Y:S01]  /*36b0*/  LOP3.LUT R13, R9, 0x7ffffffc, RZ, 0xc0, !PT ;  /* 0x7ffffffc090d7812 */ /* 0x000fe200078ec0ff */
[----:B------:R-:W-:Y:S02]  /*36c0*/  IMAD.MOV.U32 R11, RZ, RZ, R2 ;  /* 0x000000ffff0b7224 */ /* 0x000fe400078e0002 */
[----:B------:R-:W-:Y:S02]  /*36d0*/  IMAD.MOV.U32 R10, RZ, RZ, R8 ;  /* 0x000000ffff0a7224 */ /* 0x000fe400078e0008 */
[----:B------:R-:W-:-:S07]  /*36e0*/  IMAD.MOV R12, RZ, RZ, -R13 ;  /* 0x000000ffff0c7224 */ /* 0x000fce00078e0a0d */
.L_x_59:
[----:B0-----:R-:W0:Y:S01]  /*36f0*/  LDC R39, c[0x0][0x3a8] ;  /* 0x0000ea00ff277b82 */ /* 0x001e220000000800 */
[----:B------:R-:W1:Y:S02]  /*3700*/  LDCU.64 UR4, c[0x0][0x380] ;  /* 0x00007000ff0477ac */ /* 0x000e640008000a00 */
[----:B-1----:R-:W-:-:S04]  /*3710*/  IADD3 R42, P0, PT, R11, UR4, RZ ;  /* 0x000000040b2a7c10 */ /* 0x002fc8000ff1e0ff */
[----:B------:R-:W-:Y:S02]  /*3720*/  LEA.HI.X.SX32 R43, R11, UR5, 0x1, P0 ;  /* 0x000000050b2b7c11 */ /* 0x000fe400080f0eff */
[----:B0-----:R-:W-:Y:S01]  /*3730*/  IADD3 R40, P0, PT, R42, R39, RZ ;  /* 0x000000272a287210 */ /* 0x001fe20007f1e0ff */
[----:B------:R-:W-:Y:S02]  /*3740*/  IMAD.WIDE.U32 R38, R39, 0x2, R42 ;  /* 0x0000000227267825 */ /* 0x000fe400078e002a */
[----:B------:R-:W2:Y:S02]  /*3750*/  LDG.E.U8 R9, desc[UR8][R42.64] ;  /* 0x000000082a097981 */ /* 0x000ea4000c1e1100 */
[----:B------:R-:W-:Y:S02]  /*3760*/  IMAD.X R41, RZ, RZ, R43, P0 ;  /* 0x000000ffff297224 */ /* 0x000fe400000e062b */
[----:B------:R-:W2:Y:S04]  /*3770*/  LDG.E.U8 R15, desc[UR8][R38.64] ;  /* 0x00000008260f7981 */ /* 0x000ea8000c1e1100 */
[----:B------:R-:W2:Y:S01]  /*3780*/  LDG.E.U8 R26, desc[UR8][R40.64] ;  /* 0x00000008281a7981 */ /* 0x000ea2000c1e1100 */
[----:B------:R-:W-:-:S02]  /*3790*/  SHF.R.S32.HI R7, RZ, 0x1f, R10 ;  /* 0x0000001fff077819 */ /* 0x000fc4000001140a */
[----:B------:R-:W-:-:S04]  /*37a0*/  IADD3 R46, P0, PT, R10, UR4, RZ ;  /* 0x000000040a2e7c10 */ /* 0x000fc8000ff1e0ff */
        /* <DEDUP_REMOVED lines=28> */
.L_x_52:
[----:B------:R-:W-:Y:S05]  /*3970*/  BSYNC.RECONVERGENT B1 ;  /* 0x0000000000017941 */ /* 0x000fea0003800200 */
.L_x_51:
        /* <DEDUP_REMOVED lines=18> */
[----:B0-----:R-:W0:Y:S08]  /*3aa0*/  I2F.F64.U32 R26, R7 ;  /* 0x00000007001a7312 */ /* 0x001e300000201800 */
        /* <DEDUP_REMOVED lines=11> */
.L_x_54:
[----:B------:R-:W-:Y:S05]  /*3b60*/  BSYNC.RECONVERGENT B1 ;  /* 0x0000000000017941 */ /* 0x000fea0003800200 */
.L_x_53:
        /* <DEDUP_REMOVED lines=30> */
.L_x_56:
[----:B------:R-:W-:Y:S05]  /*3d50*/  BSYNC.RECONVERGENT B1 ;  /* 0x0000000000017941 */ /* 0x000fea0003800200 */
.L_x_55:
        /* <DEDUP_REMOVED lines=30> */
.L_x_58:
[----:B------:R-:W-:Y:S05]  /*3f40*/  BSYNC.RECONVERGENT B1 ;  /* 0x0000000000017941 */ /* 0x000fea0003800200 */
.L_x_57:
[----:B------:R-:W-:Y:S01]  /*3f50*/  DFMA R36, R36, 0.5, R20 ;  /* 0x3fe000002424782b */ /* 0x000fe20000000014 */
[----:B------:R-:W-:Y:S02]  /*3f60*/  VIADD R12, R12, 0x4 ;  /* 0x000000040c0c7836 */ /* 0x000fe40000000000 */
[----:B------:R-:W-:Y:S02]  /*3f70*/  VIADD R10, R10, 0x4 ;  /* 0x000000040a0a7836 */ /* 0x000fe40000000000 */
[----:B------:R-:W-:Y:S01]  /*3f80*/  VIADD R11, R11, 0x4 ;  /* 0x000000040b0b7836 */ /* 0x000fe20000000000 */
[----:B------:R-:W-:-:S04]  /*3f90*/  ISETP.NE.AND P0, PT, R12, RZ, PT ;  /* 0x000000ff0c00720c */ /* 0x000fc80003f05270 */
[----:B------:R-:W0:Y:S02]  /*3fa0*/  F2I.U32.F64.TRUNC R37, R36 ;  /* 0x0000002400257311 */ /* 0x000e24000030d000 */
[----:B0-----:R0:W-:Y:S07]  /*3fb0*/  STG.E.U8 desc[UR8][R44.64+0x3], R37 ;  /* 0x000003252c007986 */ /* 0x0011ee000c101108 */
[----:B------:R-:W-:Y:S05]  /*3fc0*/  @P0 BRA `(.L_x_59) ;  /* 0xfffffff400c80947 */ /* 0x000fea000383ffff */
.L_x_50:
[----:B------:R-:W-:-:S13]  /*3fd0*/  ISETP.NE.AND P0, PT, R0, RZ, PT ;  /* 0x000000ff0000720c */ /* 0x000fda0003f05270 */
[----:B------:R-:W-:Y:S05]  /*3fe0*/  @!P0 BRA `(.L_x_49) ;  /* 0x00000008000c8947 */ /* 0x000fea0003800000 */
[----:B------:R-:W-:-:S13]  /*3ff0*/  ISETP.NE.AND P0, PT, R0, 0x1, PT ;  /* 0x000000010000780c */ /* 0x000fda0003f05270 */
[----:B------:R-:W-:Y:S05]  /*4000*/  @!P0 BRA `(.L_x_60) ;  /* 0x00000004003c8947 */ /* 0x000fea0003800000 */
[----:B------:R-:W0:Y:S01]  /*4010*/  LDCU.64 UR4, c[0x0][0x380] ;  /* 0x00007000ff0477ac */ /* 0x000e220008000a00 */
[----:B------:R-:W-:Y:S01]  /*4020*/  IMAD.IADD R0, R2, 0x1, R13 ;  /* 0x0000000102007824 */ /* 0x000fe200078e020d */
[----:B------:R-:W1:Y:S04]  /*4030*/  LDCU UR12, c[0x0][0x3a8] ;  /* 0x00007500ff0c77ac */ /* 0x000e680008000800 */
[----:B0-----:R-:W-:-:S04]  /*4040*/  IADD3 R44, P0, PT, R0, UR4, RZ ;  /* 0x00000004002c7c10 */ /* 0x001fc8000ff1e0ff */
[----:B------:R-:W-:Y:S02]  /*4050*/  LEA.HI.X.SX32 R45, R0, UR5, 0x1, P0 ;  /* 0x00000005002d7c11 */ /* 0x000fe400080f0eff */
[----:B-1----:R-:W-:-:S03]  /*4060*/  IADD3 R42, P0, PT, R44, UR12, RZ ;  /* 0x0000000c2c2a7c10 */ /* 0x002fc6000ff1e0ff */
[----:B------:R-:W2:Y:S02]  /*4070*/  LDG.E.U8 R7, desc[UR8][R44.64] ;  /* 0x000000082c077981 */ /* 0x000ea4000c1e1100 */
[----:B------:R-:W-:Y:S01]  /*4080*/  IMAD.X R43, RZ, RZ, R45, P0 ;  /* 0x000000ffff2b7224 */ /* 0x000fe200000e062d */
[----:B------:R-:W-:-:S04]  /*4090*/  IADD3 R38, P0, PT, R42, UR12, RZ ;  /* 0x0000000c2a267c10 */ /* 0x000fc8000ff1e0ff */
[----:B------:R-:W2:Y:S01]  /*40a0*/  LDG.E.U8 R12, desc[UR8][R42.64] ;  /* 0x000000082a0c7981 */ /* 0x000ea2000c1e1100 */
[----:B------:R-:W-:-:S05]  /*40b0*/  IMAD.X R39, RZ, RZ, R43, P0 ;  /* 0x000000ffff277224 */ /* 0x000fca00000e062b */
[----:B------:R-:W2:Y:S01]  /*40c0*/  LDG.E.U8 R9, desc[UR8][R38.64] ;  /* 0x0000000826097981 */ /* 0x000ea2000c1e1100 */
[----:B------:R-:W-:-:S05]  /*40d0*/  IMAD.IADD R10, R8, 0x1, R13 ;  /* 0x00000001080a7824 */ /* 0x000fca00078e020d */
[----:B------:R-:W-:Y:S02]  /*40e0*/  SHF.R.S32.HI R0, RZ, 0x1f, R10 ;  /* 0x0000001fff007819 */ /* 0x000fe4000001140a */
[----:B------:R-:W-:-:S04]  /*40f0*/  IADD3 R40, P0, PT, R10, UR4, RZ ;  /* 0x000000040a287c10 */ /* 0x000fc8000ff1e0ff */
[----:B------:R-:W-:-:S05]  /*4100*/  IADD3.X R41, PT, PT, R0, UR5, RZ, P0, !PT ;  /* 0x0000000500297c10 */ /* 0x000fca00087fe4ff */
[----:B------:R-:W3:Y:S01]  /*4110*/  LDG.E.U8 R36, desc[UR8][R40.64] ;  /* 0x0000000828247981 */ /* 0x000ee2000c1e1100 */
[----:B------:R-:W0:Y:S01]  /*4120*/  MUFU.RCP64H R21, 3 ;  /* 0x4008000000157908 */ /* 0x000e220000001800 */
[----:B------:R-:W-:Y:S02]  /*4130*/  IMAD.MOV.U32 R18, RZ, RZ, 0x0 ;  /* 0x00000000ff127424 */ /* 0x000fe400078e00ff */
[----:B------:R-:W-:Y:S02]  /*4140*/  IMAD.MOV.U32 R19, RZ, RZ, 0x40080000 ;  /* 0x40080000ff137424 */ /* 0x000fe400078e00ff */
[----:B------:R-:W-:-:S06]  /*4150*/  IMAD.MOV.U32 R20, RZ, RZ, 0x1 ;  /* 0x00000001ff147424 */ /* 0x000fcc00078e00ff */
[----:B0-----:R-:W-:-:S08]  /*4160*/  DFMA R24, R20, -R18, 1 ;  /* 0x3ff000001418742b */ /* 0x001fd00000000812 */
[----:B------:R-:W-:-:S08]  /*4170*/  DFMA R24, R24, R24, R24 ;  /* 0x000000181818722b */ /* 0x000fd00000000018 */
[----:B------:R-:W-:-:S08]  /*4180*/  DFMA R24, R20, R24, R20 ;  /* 0x000000181418722b */ /* 0x000fd00000000014 */
[----:B------:R-:W-:-:S08]  /*4190*/  DFMA R18, R24, -R18, 1 ;  /* 0x3ff000001812742b */ /* 0x000fd00000000812 */
[----:B------:R-:W-:Y:S01]  /*41a0*/  DFMA R24, R24, R18, R24 ;  /* 0x000000121818722b */ /* 0x000fe20000000018 */
[----:B------:R-:W-:Y:S01]  /*41b0*/  BSSY.RECONVERGENT B1, `(.L_x_61) ;  /* 0x000000e000017945 */ /* 0x000fe20003800200 */
        /* <DEDUP_REMOVED lines=13> */
.L_x_62:
[----:B------:R-:W-:Y:S05]  /*4290*/  BSYNC.RECONVERGENT B1 ;  /* 0x0000000000017941 */ /* 0x000fea0003800200 */
.L_x_61:
[----:B------:R-:W0:Y:S01]  /*42a0*/  LDCU.64 UR4, c[0x0][0x390] ;  /* 0x00007200ff0477ac */ /* 0x000e220008000a00 */
[----:B------:R-:W-:-:S10]  /*42b0*/  DFMA R36, R36, 0.5, R20 ;  /* 0x3fe000002424782b */ /* 0x000fd40000000014 */
[----:B------:R-:W1:Y:S01]  /*42c0*/  F2I.U32.F64.TRUNC R37, R36 ;  /* 0x0000002400257311 */ /* 0x000e62000030d000 */
[----:B0-----:R-:W-:-:S04]  /*42d0*/  IADD3 R10, P0, PT, R10, UR4, RZ ;  /* 0x000000040a0a7c10 */ /* 0x001fc8000ff1e0ff */
[----:B------:R-:W-:-:S05]  /*42e0*/  IADD3.X R11, PT, PT, R0, UR5, RZ, P0, !PT ;  /* 0x00000005000b7c10 */ /* 0x000fca00087fe4ff */
[----:B-1----:R0:W-:Y:S04]  /*42f0*/  STG.E.U8 desc[UR8][R10.64], R37 ;  /* 0x000000250a007986 */ /* 0x0021e8000c101108 */
        /* <DEDUP_REMOVED lines=27> */
.L_x_64:
[----:B------:R-:W-:Y:S05]  /*44b0*/  BSYNC.RECONVERGENT B1 ;  /* 0x0000000000017941 */ /* 0x000fea0003800200 */
.L_x_63:
[----:B------:R-:W-:Y:S01]  /*44c0*/  DFMA R36, R36, 0.5, R20 ;  /* 0x3fe000002424782b */ /* 0x000fe20000000014 */
[----:B------:R-:W-:-:S09]  /*44d0*/  VIADD R13, R13, 0x2 ;  /* 0x000000020d0d7836 */ /* 0x000fd20000000000 */
[----:B------:R-:W0:Y:S02]  /*44e0*/  F2I.U32.F64.TRUNC R37, R36 ;  /* 0x0000002400257311 */ /* 0x000e24000030d000 */
[----:B0-----:R1:W-:Y:S02]  /*44f0*/  STG.E.U8 desc[UR8][R10.64+0x1], R37 ;  /* 0x000001250a007986 */ /* 0x0013e4000c101108 */
.L_x_60:
[----:B------:R-:W2:Y:S02]  /*4500*/  LDCU UR4, c[0x0][0x3a8] ;  /* 0x00007500ff0477ac */ /* 0x000ea40008000800 */
[----:B--2---:R-:W-:-:S04]  /*4510*/  ULOP3.LUT UR5, UR4, 0x1, URZ, 0xc0, !UPT ;  /* 0x0000000104057892 */ /* 0x004fc8000f8ec0ff */
[----:B------:R-:W-:-:S09]  /*4520*/  UISETP.NE.U32.AND UP0, UPT, UR5, 0x1, UPT ;  /* 0x000000010500788c */ /* 0x000fd2000bf05070 */
[----:B------:R-:W-:Y:S05]  /*4530*/  BRA.U UP0, `(.L_x_49) ;  /* 0x0000000100b87547 */ /* 0x000fea000b800000 */
[----:B------:R-:W1:Y:S01]  /*4540*/  LDCU.64 UR12, c[0x0][0x380] ;  /* 0x00007000ff0c77ac */ /* 0x000e620008000a00 */
[----:B------:R-:W-:-:S05]  /*4550*/  IMAD.IADD R2, R2, 0x1, R13 ;  /* 0x0000000102027824 */ /* 0x000fca00078e020d */
[----:B-1----:R-:W-:-:S04]  /*4560*/  IADD3 R10, P0, PT, R2, UR12, RZ ;  /* 0x0000000c020a7c10 */ /* 0x002fc8000ff1e0ff */
[----:B------:R-:W-:Y:S02]  /*4570*/  LEA.HI.X.SX32 R11, R2, UR13, 0x1, P0 ;  /* 0x0000000d020b7c11 */ /* 0x000fe400080f0eff */
[----:B------:R-:W-:-:S03]  /*4580*/  IADD3 R18, P0, PT, R10, UR4, RZ ;  /* 0x000000040a127c10 */ /* 0x000fc6000ff1e0ff */
[----:B------:R1:W2:Y:S02]  /*4590*/  LDG.E.U8 R2, desc[UR8][R10.64] ;  /* 0x000000080a027981 */ /* 0x0002a4000c1e1100 */
[----:B------:R-:W-:Y:S01]  /*45a0*/  IMAD.X R19, RZ, RZ, R11, P0 ;  /* 0x000000ffff137224 */ /* 0x000fe200000e060b */
[----:B------:R-:W-:-:S05]  /*45b0*/  IADD3 R20, P0, PT, R18, UR4, RZ ;  /* 0x0000000412147c10 */ /* 0x000fca000ff1e0ff */
[----:B------:R-:W-:Y:S02]  /*45c0*/  IMAD.X R21, RZ, RZ, R19, P0 ;  /* 0x000000ffff157224 */ /* 0x000fe400000e0613 */
        /* <DEDUP_REMOVED lines=8> */
[----:B------:R-:W-:Y:S02]  /*4650*/  IMAD.MOV.U32 R26, RZ, RZ, 0x0 ;  /* 0x00000000ff1a7424 */ /* 0x000fe400078e00ff */
        /* <DEDUP_REMOVED lines=8> */
[----:B--2---:R-:W-:-:S04]  /*46e0*/  IADD3 R2, PT, PT, R20, R19, R2 ;  /* 0x0000001314027210 */ /* 0x004fc80007ffe002 */
[----:B------:R-:W1:Y:S02]  /*46f0*/  I2F.F64.U32 R10, R2 ;  /* 0x00000002000a7312 */ /* 0x000e640000201800 */
[----:B-1----:R-:W-:-:S08]  /*4700*/  DMUL R26, R10, 0.5 ;  /* 0x3fe000000a1a7828 */ /* 0x002fd00000000000 */
[----:B------:R-:W-:-:S08]  /*4710*/  DMUL R20, R24, R26 ;  /* 0x0000001a18147228 */ /* 0x000fd00000000000 */
[----:B------:R-:W-:-:S08]  /*4720*/  DFMA R10, R20, -3, R26 ;  /* 0xc0080000140a782b */ /* 0x000fd0000000001a */
[----:B------:R-:W-:Y:S01]  /*4730*/  DFMA R20, R24, R10, R20 ;  /* 0x0000000a1814722b */ /* 0x000fe20000000014 */
[----:B------:R-:W-:Y:S01]  /*4740*/  FSETP.GEU.AND P1, PT, |R27|, 6.5827683646048100446e-37, PT ;  /* 0x036000001b00780b */ /* 0x000fe20003f2e200 */
[----:B---3--:R1:W2:Y:S08]  /*4750*/  I2F.F64.U16 R10, R12 ;  /* 0x0000000c000a7312 */ /* 0x0082b00000101800 */
[----:B------:R-:W-:-:S05]  /*4760*/  FFMA R7, RZ, 2.125, R21 ;  /* 0x40080000ff077823 */ /* 0x000fca0000000015 */
[----:B------:R-:W-:-:S13]  /*4770*/  FSETP.GT.AND P0, PT, |R7|, 1.469367938527859385e-39, PT ;  /* 0x001000000700780b */ /* 0x000fda0003f04200 */
[----:B-12---:R-:W-:Y:S05]  /*4780*/  @P0 BRA P1, `(.L_x_66) ;  /* 0x0000000000080947 */ /* 0x006fea0000800000 */
[----:B------:R-:W-:-:S07]  /*4790*/  MOV R18, 0x47b0 ;  /* 0x000047b000127802 */ /* 0x000fce0000000f00 */
[----:B0-----:R-:W-:Y:S05]  /*47a0*/  CALL.REL.NOINC `($__internal_0_$__cuda_sm20_div_rn_f64_full) ;  /* 0x0000001c00947944 */ /* 0x001fea0003c00000 */
.L_x_66:
[----:B------:R-:W-:Y:S05]  /*47b0*/  BSYNC.RECONVERGENT B1 ;  /* 0x0000000000017941 */ /* 0x000fea0003800200 */
.L_x_65:
[----:B------:R-:W1:Y:S01]  /*47c0*/  LDCU.64 UR4, c[0x0][0x390] ;  /* 0x00007200ff0477ac */ /* 0x000e620008000a00 */
[----:B------:R-:W-:-:S10]  /*47d0*/  DFMA R10, R10, 0.5, R20 ;  /* 0x3fe000000a0a782b */ /* 0x000fd40000000014 */
[----:B------:R-:W2:Y:S01]  /*47e0*/  F2I.U32.F64.TRUNC R11, R10 ;  /* 0x0000000a000b7311 */ /* 0x000ea2000030d000 */
[----:B-1----:R-:W-:-:S04]  /*47f0*/  IADD3 R8, P0, PT, R8, UR4, RZ ;  /* 0x0000000408087c10 */ /* 0x002fc8000ff1e0ff */
[----:B------:R-:W-:-:S05]  /*4800*/  IADD3.X R9, PT, PT, R0, UR5, RZ, P0, !PT ;  /* 0x0000000500097c10 */ /* 0x000fca00087fe4ff */
[----:B--2---:R2:W-:Y:S04]  /*4810*/  STG.E.U8 desc[UR8][R8.64], R11 ;  /* 0x0000000b08007986 */ /* 0x0045e8000c101108 */
.L_x_49:
[----:B--2---:R-:W2:Y:S01]  /*4820*/  MUFU.RCP64H R9, 3 ;  /* 0x4008000000097908 */ /* 0x004ea20000001800 */
[----:B-1----:R-:W-:Y:S01]  /*4830*/  IMAD.MOV.U32 R10, RZ, RZ, 0x0 ;  /* 0x00000000ff0a7424 */ /* 0x002fe200078e00ff */
        /* <DEDUP_REMOVED lines=21> */
.L_x_68:
[----:B------:R-:W-:Y:S05]  /*4990*/  BSYNC.RECONVERGENT B1 ;  /* 0x0000000000017941 */ /* 0x000fea0003800200 */
.L_x_67:
[----:B------:R-:W-:-:S10]  /*49a0*/  DFMA R4, R4, 0.5, R20 ;  /* 0x3fe000000404782b */ /* 0x000fd40000000014 */
[----:B------:R-:W1:Y:S02]  /*49b0*/  F2I.U32.F64.TRUNC R5, R4 ;  /* 0x0000000400057311 */ /* 0x000e64000030d000 */
[----:B-1----:R-:W-:Y:S01]  /*49c0*/  STG.E.U8 desc[UR8][R22.64], R5 ;  /* 0x0000000516007986 */ /* 0x002fe2000c101108 */
[----:B------:R-:W-:Y:S05]  /*49d0*/  EXIT ;  /* 0x000000000000794d */ /* 0x000fea0003800000 */
.L_x_48:
[----:B------:R-:W-:Y:S02]  /*49e0*/  VIMNMX3.U16x2 R4, R4, R14, R6, !PT ;  /* 0x0000000e0404720f */ /* 0x000fe40007800206 */
[----:B------:R-:W-:Y:S02]  /*49f0*/  VIMNMX3.U16x2 R0, R2, R12, R8, PT ;  /* 0x0000000c0200720f */ /* 0x000fe40003800208 */
[----:B------:R-:W-:Y:S02]  /*4a00*/  LOP3.LUT R4, R4, 0xffff, RZ, 0xc0, !PT ;  /* 0x0000ffff04047812 */ /* 0x000fe400078ec0ff */
[----:B------:R-:W-:-:S04]  /*4a10*/  LOP3.LUT R11, R0, 0xffff, RZ, 0xc0, !PT ;  /* 0x0000ffff000b7812 */ /* 0x000fc800078ec0ff */
[----:B------:R-:W-:-:S13]  /*4a20*/  ISETP.GT.U32.AND P0, PT, R11, R4, PT ;  /* 0x000000040b00720c */ /* 0x000fda0003f04070 */
[----:B------:R-:W-:Y:S05]  /*4a30*/  @P0 BRA `(.L_x_69) ;  /* 0x0000000400fc0947 */ /* 0x000fea0003800000 */
[----:B------:R-:W0:Y:S02]  /*4a40*/  LDCU UR5, c[0x0][0x3a8] ;  /* 0x00007500ff0577ac */ /* 0x000e240008000800 */
[----:B0-----:R-:W-:-:S09]  /*4a50*/  UISETP.GE.AND UP0, UPT, UR5, 0x1, UPT ;  /* 0x000000010500788c */ /* 0x001fd2000bf06270 */
[----:B------:R-:W-:Y:S05]  /*4a60*/  BRA.U !UP0, `(.L_x_70) ;  /* 0x0000000508e47547 */ /* 0x000fea000b800000 */
[----:B------:R-:W-:Y:S02]  /*4a70*/  UIADD3 UR4, UPT, UPT, UR5, -0x1, URZ ;  /* 0xffffffff05047890 */ /* 0x000fe4000fffe0ff */
[----:B------:R-:W-:Y:S01]  /*4a80*/  IMAD R7, R7, UR5, RZ ;  /* 0x0000000507077c24 */ /* 0x000fe2000f8e02ff */
[----:B------:R-:W-:Y:S02]  /*4a90*/  ULOP3.LUT UR13, UR5, 0xf, URZ, 0xc0, !UPT ;  /* 0x0000000f050d7892 */ /* 0x000fe4000f8ec0ff */
[----:B------:R-:W-:Y:S02]  /*4aa0*/  UISETP.GE.U32.AND UP1, UPT, UR4, 0xf, UPT ;  /* 0x0000000f0400788c */ /* 0x000fe4000bf26070 */
[----:B------:R-:W-:Y:S01]  /*4ab0*/  UISETP.NE.AND UP0, UPT, UR13, URZ, UPT ;  /* 0x000000ff0d00728c */ /* 0x000fe2000bf05270 */
[----:B------:R-:W-:-:S06]  /*4ac0*/  UMOV UR4, URZ ;  /* 0x000000ff00047c82 */ /* 0x000fcc0008000000 */
[----:B------:R-:W-:Y:S05]  /*4ad0*/  BRA.U !UP1, `(.L_x_71) ;  /* 0x0000000109b87547 */ /* 0x000fea000b800000 */
[----:B------:R-:W-:Y:S01]  /*4ae0*/  ULOP3.LUT UR4, UR5, 0x7ffffff0, URZ, 0xc0, !UPT ;  /* 0x7ffffff005047892 */ /* 0x000fe2000f8ec0ff */
[----:B------:R-:W-:-:S03]  /*4af0*/  IMAD.MOV.U32 R9, RZ, RZ, R7 ;  /* 0x000000ffff097224 */ /* 0x000fc600078e0007 */
[----:B------:R-:W-:-:S12]  /*4b00*/  UIADD3 UR12, UPT, UPT, -UR4, URZ, URZ ;  /* 0x000000ff040c7290 */ /* 0x000fd8000fffe1ff */
.L_x_72:
        /* <DEDUP_REMOVED lines=38> */
[----:B------:R-:W-:Y:S01]  /*4d70*/  UIADD3 UR12, UPT, UPT, UR12, 0x10, URZ ;  /* 0x000000100c0c7890 */ /* 0x000fe2000fffe0ff */
[----:B------:R-:W-:-:S03]  /*4d80*/  VIADD R9, R9, 0x10 ;  /* 0x0000001009097836 */ /* 0x000fc60000000000 */
[----:B------:R-:W-:Y:S01]  /*4d90*/  UISETP.NE.AND UP1, UPT, UR12, URZ, UPT ;  /* 0x000000ff0c00728c */ /* 0x000fe2000bf25270 */
[----:B--2---:R4:W-:Y:S08]  /*4da0*/  STG.E.U8 desc[UR8][R4.64+0x8], R17 ;  /* 0x0000081104007986 */ /* 0x0049f0000c101108 */
[----:B------:R-:W-:Y:S05]  /*4db0*/  BRA.U UP1, `(.L_x_72) ;  /* 0xfffffffd01547547 */ /* 0x000fea000b83ffff */
.L_x_71:
[----:B------:R-:W-:Y:S05]  /*4dc0*/  BRA.U !UP0, `(.L_x_70) ;  /* 0x00000005080c7547 */ /* 0x000fea000b800000 */
[----:B------:R-:W-:Y:S02]  /*4dd0*/  UISETP.GE.U32.AND UP0, UPT, UR13, 0x8, UPT ;  /* 0x000000080d00788c */ /* 0x000fe4000bf06070 */
[----:B------:R-:W-:-:S04]  /*4de0*/  ULOP3.LUT UR12, UR5, 0x7, URZ, 0xc0, !UPT ;  /* 0x00000007050c7892 */ /* 0x000fc8000f8ec0ff */
[----:B------:R-:W-:-:S03]  /*4df0*/  UISETP.NE.AND UP1, UPT, UR12, URZ, UPT ;  /* 0x000000ff0c00728c */ /* 0x000fc6000bf25270 */
[----:B------:R-:W-:Y:S08]  /*4e00*/  BRA.U !UP0, `(.L_x_73) ;  /* 0x0000000108647547 */ /* 0x000ff0000b800000 */
[----:B------:R-:W0:Y:S01]  /*4e10*/  LDCU.64 UR14, c[0x0][0x380] ;  /* 0x00007000ff0e77ac */ /* 0x000e220008000a00 */
[----:B----4-:R-:W-:-:S05]  /*4e20*/  VIADD R4, R7, UR4 ;  /* 0x0000000407047c36 */ /* 0x010fca0008000000 */
        /* <DEDUP_REMOVED lines=21> */
[----:B------:R-:W-:-:S03]  /*4f80*/  UIADD3 UR4, UPT, UPT, UR4, 0x8, URZ ;  /* 0x0000000804047890 */ /* 0x000fc6000fffe0ff */
[----:B---3--:R2:W-:Y:S09]  /*4f90*/  STG.E.U8 desc[UR8][R4.64+0x7], R11 ;  /* 0x0000070b04007986 */ /* 0x0085f2000c101108 */
.L_x_73:
[----:B------:R-:W-:Y:S05]  /*4fa0*/  BRA.U !UP1, `(.L_x_70) ;  /* 0x0000000109947547 */ /* 0x000fea000b800000 */
[----:B------:R-:W-:Y:S02]  /*4fb0*/  UISETP.GE.U32.AND UP0, UPT, UR12, 0x4, UPT ;  /* 0x000000040c00788c */ /* 0x000fe4000bf06070 */
[----:B------:R-:W-:-:S04]  /*4fc0*/  ULOP3.LUT UR5, UR5, 0x3, URZ, 0xc0, !UPT ;  /* 0x0000000305057892 */ /* 0x000fc8000f8ec0ff */
[----:B------:R-:W-:-:S03]  /*4fd0*/  UISETP.NE.AND UP1, UPT, UR5, URZ, UPT ;  /* 0x000000ff0500728c */ /* 0x000fc6000bf25270 */
[----:B------:R-:W-:Y:S08]  /*4fe0*/  BRA.U !UP0, `(.L_x_74) ;  /* 0x0000000108447547 */ /* 0x000ff0000b800000 */
[----:B------:R-:W0:Y:S01]  /*4ff0*/  LDCU.64 UR12, c[0x0][0x380] ;  /* 0x00007000ff0c77ac */ /* 0x000e220008000a00 */
[----:B--2-4-:R-:W-:-:S05]  /*5000*/  VIADD R4, R7, UR4 ;  /* 0x0000000407047c36 */ /* 0x014fca0008000000 */
        /* <DEDUP_REMOVED lines=13> */
[----:B------:R-:W-:-:S03]  /*50e0*/  UIADD3 UR4, UPT, UPT, UR4, 0x4, URZ ;  /* 0x0000000404047890 */ /* 0x000fc6000fffe0ff */
[----:B--2---:R0:W-:Y:S09]  /*50f0*/  STG.E.U8 desc[UR8][R4.64+0x3], R15 ;  /* 0x0000030f04007986 */ /* 0x0041f2000c101108 */
.L_x_74:
[----:B------:R-:W-:Y:S05]  /*5100*/  BRA.U !UP1, `(.L_x_70) ;  /* 0x00000001093c7547 */ /* 0x000fea000b800000 */
[----:B------:R-:W-:Y:S01]  /*5110*/  VIADD R7, R7, UR4 ;  /* 0x0000000407077c36 */ /* 0x000fe20008000000 */
[----:B------:R-:W1:Y:S01]  /*5120*/  LDCU.64 UR14, c[0x0][0x380] ;  /* 0x00007000ff0e77ac */ /* 0x000e620008000a00 */
[----:B------:R-:W3:Y:S01]  /*5130*/  LDCU.64 UR12, c[0x0][0x390] ;  /* 0x00007200ff0c77ac */ /* 0x000ee20008000a00 */
[----:B------:R-:W-:-:S12]  /*5140*/  UIADD3 UR5, UPT, UPT, -UR5, URZ, URZ ;  /* 0x000000ff05057290 */ /* 0x000fd8000fffe1ff */
.L_x_75:
[----:B------:R-:W-:Y:S02]  /*5150*/  SHF.R.S32.HI R0, RZ, 0x1f, R7 ;  /* 0x0000001fff007819 */ /* 0x000fe40000011407 */
[----:B-1----:R-:W-:-:S04]  /*5160*/  IADD3 R2, P0, PT, R7, UR14, RZ ;  /* 0x0000000e07027c10 */ /* 0x002fc8000ff1e0ff */
[----:B0-----:R-:W-:-:S06]  /*5170*/  IADD3.X R3, PT, PT, R0, UR15, RZ, P0, !PT ;  /* 0x0000000f00037c10 */ /* 0x001fcc00087fe4ff */
[----:B------:R-:W5:Y:S01]  /*5180*/  LDG.E.U8 R3, desc[UR8][R2.64] ;  /* 0x0000000802037981 */ /* 0x000f62000c1e1100 */
[C---:B0-234-:R-:W-:Y:S01]  /*5190*/  IADD3 R4, P0, PT, R7.reuse, UR12, RZ ;  /* 0x0000000c07047c10 */ /* 0x05dfe2000ff1e0ff */
[----:B------:R-:W-:Y:S01]  /*51a0*/  UIADD3 UR5, UPT, UPT, UR5, 0x1, URZ ;  /* 0x0000000105057890 */ /* 0x000fe2000fffe0ff */
[----:B------:R-:W-:Y:S02]  /*51b0*/  VIADD R7, R7, 0x1 ;  /* 0x0000000107077836 */ /* 0x000fe40000000000 */
[----:B------:R-:W-:Y:S01]  /*51c0*/  IADD3.X R5, PT, PT, R0, UR13, RZ, P0, !PT ;  /* 0x0000000d00057c10 */ /* 0x000fe200087fe4ff */
[----:B------:R-:W-:-:S04]  /*51d0*/  UISETP.NE.AND UP0, UPT, UR5, URZ, UPT ;  /* 0x000000ff0500728c */ /* 0x000fc8000bf05270 */
[----:B-----5:R0:W-:Y:S05]  /*51e0*/  STG.E.U8 desc[UR8][R4.64], R3 ;  /* 0x0000000304007986 */ /* 0x0201ea000c101108 */
[----:B------:R-:W-:Y:S05]  /*51f0*/  BRA.U UP0, `(.L_x_75) ;  /* 0xfffffffd00d47547 */ /* 0x000fea000b83ffff */
.L_x_70:
[----:B------:R-:W3:Y:S04]  /*5200*/  LDG.E.U8 R19, desc[UR8][R18.64] ;  /* 0x0000000812137981 */ /* 0x000ee8000c1e1100 */
[----:B---3--:R-:W-:Y:S01]  /*5210*/  STG.E.U8 desc[UR8][R22.64], R19 ;  /* 0x0000001316007986 */ /* 0x008fe2000c101108 */
[----:B------:R-:W-:Y:S05]  /*5220*/  EXIT ;  /* 0x000000000000794d */ /* 0x000fea0003800000 */
.L_x_69:
        /* <DEDUP_REMOVED lines=14> */
.L_x_86:
        /* <DEDUP_REMOVED lines=24> */
[----:B-1----:R-:W-:Y:S01]  /*5490*/  IADD3.X R44, P1, PT, R10, UR4, RZ, PT, !PT ;  /* 0x000000040a2c7c10 */ /* 0x002fe2000bf3e4ff */
        /* <DEDUP_REMOVED lines=15> */
.L_x_79:
[----:B------:R-:W-:Y:S05]  /*5590*/  BSYNC.RECONVERGENT B1 ;  /* 0x0000000000017941 */ /* 0x000fea0003800200 */
.L_x_78:
        /* <DEDUP_REMOVED lines=30> */
.L_x_81:
[----:B------:R-:W-:Y:S05]  /*5780*/  BSYNC.RECONVERGENT B1 ;  /* 0x0000000000017941 */ /* 0x000fea0003800200 */
.L_x_80:
        /* <DEDUP_REMOVED lines=30> */
.L_x_83:
[----:B------:R-:W-:Y:S05]  /*5970*/  BSYNC.RECONVERGENT B1 ;  /* 0x0000000000017941 */ /* 0x000fea0003800200 */
.L_x_82:
        /* <DEDUP_REMOVED lines=30> */
.L_x_85:
[----:B------:R-:W-:Y:S05]  /*5b60*/  BSYNC.RECONVERGENT B1 ;  /* 0x0000000000017941 */ /* 0x000fea0003800200 */
.L_x_84:
        /* <DEDUP_REMOVED lines=8> */
.L_x_77:
        /* <DEDUP_REMOVED lines=44> */
.L_x_89:
[----:B------:R-:W-:Y:S05]  /*5eb0*/  BSYNC.RECONVERGENT B1 ;  /* 0x0000000000017941 */ /* 0x000fea0003800200 */
.L_x_88:
        /* <DEDUP_REMOVED lines=33> */
.L_x_91:
[----:B------:R-:W-:Y:S05]  /*60d0*/  BSYNC.RECONVERGENT B1 ;  /* 0x0000000000017941 */ /* 0x000fea0003800200 */
.L_x_90:
[----:B------:R-:W-:Y:S01]  /*60e0*/  DFMA R36, R36, 0.5, R20 ;  /* 0x3fe000002424782b */ /* 0x000fe20000000014 */
[----:B------:R-:W-:-:S09]  /*60f0*/  VIADD R15, R15, 0x2 ;  /* 0x000000020f0f7836 */ /* 0x000fd20000000000 */
[----:B------:R-:W0:Y:S02]  /*6100*/  F2I.U32.F64.TRUNC R37, R36 ;  /* 0x0000002400257311 */ /* 0x000e24000030d000 */
[----:B0-----:R1:W-:Y:S02]  /*6110*/  STG.E.U8 desc[UR8][R10.64+0x1], R37 ;  /* 0x000001250a007986 */ /* 0x0013e4000c101108 */
.L_x_87:
        /* <DEDUP_REMOVED lines=43> */
.L_x_93:
[----:B------:R-:W-:Y:S05]  /*63d0*/  BSYNC.RECONVERGENT B1 ;  /* 0x0000000000017941 */ /* 0x000fea0003800200 */
.L_x_92:
[----:B------:R-:W1:Y:S01]  /*63e0*/  LDCU.64 UR4, c[0x0][0x390] ;  /* 0x00007200ff0477ac */ /* 0x000e620008000a00 */
[----:B------:R-:W-:-:S10]  /*63f0*/  DFMA R10, R10, 0.5, R20 ;  /* 0x3fe000000a0a782b */ /* 0x000fd40000000014 */
[----:B------:R-:W2:Y:S01]  /*6400*/  F2I.U32.F64.TRUNC R11, R10 ;  /* 0x0000000a000b7311 */ /* 0x000ea2000030d000 */
[----:B-1----:R-:W-:-:S04]  /*6410*/  IADD3 R6, P0, PT, R6, UR4, RZ ;  /* 0x0000000406067c10 */ /* 0x002fc8000ff1e0ff */
[----:B------:R-:W-:-:S05]  /*6420*/  IADD3.X R7, PT, PT, R0, UR5, RZ, P0, !PT ;  /* 0x0000000500077c10 */ /* 0x000fca00087fe4ff */
[----:B--2---:R2:W-:Y:S04]  /*6430*/  STG.E.U8 desc[UR8][R6.64], R11 ;  /* 0x0000000b06007986 */ /* 0x0045e8000c101108 */
.L_x_76:
[----:B-12---:R-:W1:Y:S01]  /*6440*/  MUFU.RCP64H R11, 3 ;  /* 0x40080000000b7908 */ /* 0x006e620000001800 */
[----:B------:R-:W-:Y:S01]  /*6450*/  IMAD.MOV.U32 R14, RZ, RZ, 0x0 ;  /* 0x00000000ff0e7424 */ /* 0x000fe200078e00ff */
[----:B------:R-:W-:Y:S01]  /*6460*/  IADD3 R2, PT, PT, R12, R8, R2 ;  /* 0x000000080c027210 */ /* 0x000fe20007ffe002 */
[----:B------:R-:W-:Y:S01]  /*6470*/  IMAD.MOV.U32 R15, RZ, RZ, 0x40080000 ;  /* 0x40080000ff0f7424 */ /* 0x000fe200078e00ff */
[----:B------:R-:W-:Y:S01]  /*6480*/  BSSY.RECONVERGENT B1, `(.L_x_94) ;  /* 0x0000013000017945 */ /* 0x000fe20003800200 */
[----:B------:R-:W-:-:S03]  /*6490*/  IMAD.MOV.U32 R10, RZ, RZ, 0x1 ;  /* 0x00000001ff0a7424 */ /* 0x000fc600078e00ff */
[----:B------:R-:W-:Y:S03]  /*64a0*/  I2F.F64.U16 R4, R5 ;  /* 0x0000000500047312 */ /* 0x000fe60000101800 */
[----:B-1----:R-:W-:-:S08]  /*64b0*/  DFMA R6, R10, -R14, 1 ;  /* 0x3ff000000a06742b */ /* 0x002fd0000000080e */
[----:B------:R-:W-:Y:S02]  /*64c0*/  DFMA R18, R6, R6, R6 ;  /* 0x000000060612722b */ /* 0x000fe40000000006 */
[----:B------:R-:W1:Y:S06]  /*64d0*/  I2F.F64.U32 R6, R2 ;  /* 0x0000000200067312 */ /* 0x000e6c0000201800 */
[----:B------:R-:W-:-:S08]  /*64e0*/  DFMA R18, R10, R18, R10 ;  /* 0x000000120a12722b */ /* 0x000fd0000000000a */
[----:B------:R-:W-:Y:S02]  /*64f0*/  DFMA R14, R18, -R14, 1 ;  /* 0x3ff00000120e742b */ /* 0x000fe4000000080e */
[----:B-1----:R-:W-:-:S06]  /*6500*/  DMUL R26, R6, 0.5 ;  /* 0x3fe00000061a7828 */ /* 0x002fcc0000000000 */
        /* <DEDUP_REMOVED lines=9> */
[----:B0-----:R-:W-:Y:S05]  /*65a0*/  CALL.REL.NOINC `($__internal_0_$__cuda_sm20_div_rn_f64_full) ;  /* 0x0000000000147944 */ /* 0x001fea0003c00000 */
.L_x_95:
[----:B------:R-:W-:Y:S05]  /*65b0*/  BSYNC.RECONVERGENT B1 ;  /* 0x0000000000017941 */ /* 0x000fea0003800200 */
.L_x_94:
[----:B------:R-:W-:-:S10]  /*65c0*/  DFMA R4, R4, 0.5, R20 ;  /* 0x3fe000000404782b */ /* 0x000fd40000000014 */
[----:B------:R-:W1:Y:S02]  /*65d0*/  F2I.U32.F64.TRUNC R5, R4 ;  /* 0x0000000400057311 */ /* 0x000e64000030d000 */
[----:B-1----:R-:W-:Y:S01]  /*65e0*/  STG.E.U8 desc[UR8][R22.64], R5 ;  /* 0x0000000516007986 */ /* 0x002fe2000c101108 */
[----:B------:R-:W-:Y:S05]  /*65f0*/  EXIT ;  /* 0x000000000000794d */ /* 0x000fea0003800000 */
        .weak           $__internal_0_$__cuda_sm20_div_rn_f64_full
        .type           $__internal_0_$__cuda_sm20_div_rn_f64_full,@function
        .size           $__internal_0_$__cuda_sm20_div_rn_f64_full,(.L_x_150 - $__internal_0_$__cuda_sm20_div_rn_f64_full)
$__internal_0_$__cuda_sm20_div_rn_f64_full:
[C---:B------:R-:W-:Y:S01]  /*6600*/  FSETP.GEU.AND P0, PT, |R3|.reuse, 1.469367938527859385e-39, PT ;  /* 0x001000000300780b */ /* 0x040fe20003f0e200 */
[----:B------:R-:W-:Y:S01]  /*6610*/  IMAD.MOV.U32 R17, RZ, RZ, R3 ;  /* 0x000000ffff117224 */ /* 0x000fe200078e0003 */
[----:B------:R-:W-:Y:S01]  /*6620*/  LOP3.LUT R24, R3, 0x800fffff, RZ, 0xc0, !PT ;  /* 0x800fffff03187812 */ /* 0x000fe200078ec0ff */
[----:B------:R-:W-:Y:S01]  /*6630*/  IMAD.MOV.U32 R32, RZ, RZ, 0x1 ;  /* 0x00000001ff207424 */ /* 0x000fe200078e00ff */
[C---:B------:R-:W-:Y:S01]  /*6640*/  FSETP.GEU.AND P2, PT, |R27|.reuse, 1.469367938527859385e-39, PT ;  /* 0x001000001b00780b */ /* 0x040fe20003f4e200 */
[----:B------:R-:W-:Y:S01]  /*6650*/  IMAD.MOV.U32 R9, RZ, RZ, 0x1ca00000 ;  /* 0x1ca00000ff097424 */ /* 0x000fe200078e00ff */
[----:B------:R-:W-:Y:S01]  /*6660*/  LOP3.LUT R25, R24, 0x3ff00000, RZ, 0xfc, !PT ;  /* 0x3ff0000018197812 */ /* 0x000fe200078efcff */
[----:B------:R-:W-:Y:S01]  /*6670*/  IMAD.MOV.U32 R24, RZ, RZ, R16 ;  /* 0x000000ffff187224 */ /* 0x000fe200078e0010 */
[----:B------:R-:W-:Y:S01]  /*6680*/  LOP3.LUT R7, R27, 0x7ff00000, RZ, 0xc0, !PT ;  /* 0x7ff000001b077812 */ /* 0x000fe200078ec0ff */
[----:B------:R-:W-:Y:S01]  /*6690*/  BSSY.RECONVERGENT B0, `(.L_x_96) ;  /* 0x0000051000007945 */ /* 0x000fe20003800200 */
[----:B------:R-:W-:-:S03]  /*66a0*/  LOP3.LUT R20, R3, 0x7ff00000, RZ, 0xc0, !PT ;  /* 0x7ff0000003147812 */ /* 0x000fc600078ec0ff */
[----:B------:R-:W-:Y:S01]  /*66b0*/  @!P0 DMUL R24, R16, 8.98846567431157953865e+307 ;  /* 0x7fe0000010188828 */ /* 0x000fe20000000000 */
[----:B------:R-:W-:-:S03]  /*66c0*/  ISETP.GE.U32.AND P1, PT, R7, R20, PT ;  /* 0x000000140700720c */ /* 0x000fc60003f26070 */
[----:B------:R-:W-:Y:S02]  /*66d0*/  @!P2 LOP3.LUT R28, R17, 0x7ff00000, RZ, 0xc0, !PT ;  /* 0x7ff00000111ca812 */ /* 0x000fe400078ec0ff */
[----:B------:R-:W0:Y:S01]  /*66e0*/  MUFU.RCP64H R33, R25 ;  /* 0x0000001900217308 */ /* 0x000e220000001800 */
[----:B------:R-:W-:Y:S02]  /*66f0*/  SEL R29, R9, 0x63400000, !P1 ;  /* 0x63400000091d7807 */ /* 0x000fe40004800000 */
[----:B------:R-:W-:Y:S01]  /*6700*/  @!P2 ISETP.GE.U32.AND P3, PT, R7, R28, PT ;  /* 0x0000001c0700a20c */ /* 0x000fe20003f66070 */
[----:B------:R-:W-:Y:S01]  /*6710*/  IMAD.MOV.U32 R28, RZ, RZ, R26 ;  /* 0x000000ffff1c7224 */ /* 0x000fe200078e001a */
[----:B------:R-:W-:Y:S02]  /*6720*/  LOP3.LUT R29, R29, 0x800fffff, R27, 0xf8, !PT ;  /* 0x800fffff1d1d7812 */ /* 0x000fe400078ef81b */
[----:B------:R-:W-:-:S04]  /*6730*/  @!P2 SEL R17, R9, 0x63400000, !P3 ;  /* 0x634000000911a807 */ /* 0x000fc80005800000 */
[----:B------:R-:W-:Y:S01]  /*6740*/  @!P2 LOP3.LUT R17, R17, 0x80000000, R27, 0xf8, !PT ;  /* 0x800000001111a812 */ /* 0x000fe200078ef81b */
[----:B0-----:R-:W-:-:S08]  /*6750*/  DFMA R30, R32, -R24, 1 ;  /* 0x3ff00000201e742b */ /* 0x001fd00000000818 */
[----:B------:R-:W-:-:S08]  /*6760*/  DFMA R30, R30, R30, R30 ;  /* 0x0000001e1e1e722b */ /* 0x000fd0000000001e */
[----:B------:R-:W-:Y:S01]  /*6770*/  DFMA R30, R32, R30, R32 ;  /* 0x0000001e201e722b */ /* 0x000fe20000000020 */
[----:B------:R-:W-:Y:S01]  /*6780*/  @!P2 LOP3.LUT R33, R17, 0x100000, RZ, 0xfc, !PT ;  /* 0x001000001121a812 */ /* 0x000fe200078efcff */
[----:B------:R-:W-:-:S06]  /*6790*/  @!P2 IMAD.MOV.U32 R32, RZ, RZ, RZ ;  /* 0x000000ffff20a224 */ /* 0x000fcc00078e00ff */
[----:B------:R-:W-:Y:S02]  /*67a0*/  @!P2 DFMA R28, R28, 2, -R32 ;  /* 0x400000001c1ca82b */ /* 0x000fe40000000820 */
[----:B------:R-:W-:-:S08]  /*67b0*/  DFMA R32, R30, -R24, 1 ;  /* 0x3ff000001e20742b */ /* 0x000fd00000000818 */
[----:B------:R-:W-:-:S08]  /*67c0*/  DFMA R30, R30, R32, R30 ;  /* 0x000000201e1e722b */ /* 0x000fd0000000001e */
[----:B------:R-:W-:-:S08]  /*67d0*/  DMUL R32, R30, R28 ;  /* 0x0000001c1e207228 */ /* 0x000fd00000000000 */
[----:B------:R-:W-:-:S08]  /*67e0*/  DFMA R34, R32, -R24, R28 ;  /* 0x800000182022722b */ /* 0x000fd0000000001c */
[----:B------:R-:W-:Y:S01]  /*67f0*/  DFMA R34, R30, R34, R32 ;  /* 0x000000221e22722b */ /* 0x000fe20000000020 */
[----:B------:R-:W-:Y:S01]  /*6800*/  IMAD.MOV.U32 R30, RZ, RZ, R7 ;  /* 0x000000ffff1e7224 */ /* 0x000fe200078e0007 */
[----:B------:R-:W-:Y:S01]  /*6810*/  @!P2 LOP3.LUT R30, R29, 0x7ff00000, RZ, 0xc0, !PT ;  /* 0x7ff000001d1ea812 */ /* 0x000fe200078ec0ff */
[----:B------:R-:W-:Y:S01]  /*6820*/  IMAD.MOV.U32 R31, RZ, RZ, R20 ;  /* 0x000000ffff1f7224 */ /* 0x000fe200078e0014 */
[----:B------:R-:W-:-:S03]  /*6830*/  @!P0 LOP3.LUT R31, R25, 0x7ff00000, RZ, 0xc0, !PT ;  /* 0x7ff00000191f8812 */ /* 0x000fc600078ec0ff */
[----:B------:R-:W-:-:S05]  /*6840*/  VIADD R17, R30, 0xffffffff ;  /* 0xffffffff1e117836 */ /* 0x000fca0000000000 */
[----:B------:R-:W-:Y:S01]  /*6850*/  ISETP.GT.U32.AND P0, PT, R17, 0x7feffffe, PT ;  /* 0x7feffffe1100780c */ /* 0x000fe20003f04070 */
[----:B------:R-:W-:-:S05]  /*6860*/  VIADD R17, R31, 0xffffffff ;  /* 0xffffffff1f117836 */ /* 0x000fca0000000000 */
[----:B------:R-:W-:Y:S01]  /*6870*/  ISETP.GT.U32.OR P0, PT, R17, 0x7feffffe, P0 ;  /* 0x7feffffe1100780c */ /* 0x000fe20000704470 */
[----:B------:R-:W-:-:S12]  /*6880*/  IMAD.MOV.U32 R17, RZ, RZ, R3 ;  /* 0x000000ffff117224 */ /* 0x000fd800078e0003 */
[----:B------:R-:W-:Y:S05]  /*6890*/  @P0 BRA `(.L_x_97) ;  /* 0x00000000006c0947 */ /* 0x000fea0003800000 */
[----:B------:R-:W-:Y:S01]  /*68a0*/  LOP3.LUT R20, R17, 0x7ff00000, RZ, 0xc0, !PT ;  /* 0x7ff0000011147812 */ /* 0x000fe200078ec0ff */
[----:B------:R-:W-:-:S03]  /*68b0*/  IMAD.MOV.U32 R26, RZ, RZ, RZ ;  /* 0x000000ffff1a7224 */ /* 0x000fc600078e00ff */
[CC--:B------:R-:W-:Y:S02]  /*68c0*/  ISETP.GE.U32.AND P0, PT, R7.reuse, R20.reuse, PT ;  /* 0x000000140700720c */ /* 0x0c0fe40003f06070 */
[----:B------:R-:W-:Y:S02]  /*68d0*/  VIADDMNMX R7, R7, -R20, 0xb9600000, !PT ;  /* 0xb960000007077446 */ /* 0x000fe40007800914 */
[----:B------:R-:W-:Y:S02]  /*68e0*/  SEL R20, R9, 0x63400000, !P0 ;  /* 0x6340000009147807 */ /* 0x000fe40004000000 */
[----:B------:R-:W-:-:S05]  /*68f0*/  VIMNMX R7, PT, PT, R7, 0x46a00000, PT ;  /* 0x46a0000007077848 */ /* 0x000fca0003fe0100 */
[----:B------:R-:W-:-:S04]  /*6900*/  IMAD.IADD R7, R7, 0x1, -R20 ;  /* 0x0000000107077824 */ /* 0x000fc800078e0a14 */
[----:B------:R-:W-:-:S06]  /*6910*/  VIADD R27, R7, 0x7fe00000 ;  /* 0x7fe00000071b7836 */ /* 0x000fcc0000000000 */
[----:B------:R-:W-:-:S10]  /*6920*/  DMUL R20, R34, R26 ;  /* 0x0000001a22147228 */ /* 0x000fd40000000000 */
[----:B------:R-:W-:-:S13]  /*6930*/  FSETP.GTU.AND P0, PT, |R21|, 1.469367938527859385e-39, PT ;  /* 0x001000001500780b */ /* 0x000fda0003f0c200 */
[----:B------:R-:W-:Y:S05]  /*6940*/  @P0 BRA `(.L_x_98) ;  /* 0x0000000000940947 */ /* 0x000fea0003800000 */
[----:B------:R-:W-:Y:S01]  /*6950*/  DFMA R28, R34, -R24, R28 ;  /* 0x80000018221c722b */ /* 0x000fe2000000001c */
[----:B------:R-:W-:-:S09]  /*6960*/  IMAD.MOV.U32 R26, RZ, RZ, RZ ;  /* 0x000000ffff1a7224 */ /* 0x000fd200078e00ff */
[C---:B------:R-:W-:Y:S02]  /*6970*/  FSETP.NEU.AND P0, PT, R29.reuse, RZ, PT ;  /* 0x000000ff1d00720b */ /* 0x040fe40003f0d000 */
[----:B------:R-:W-:-:S04]  /*6980*/  LOP3.LUT R9, R29, 0x80000000, R17, 0x48, !PT ;  /* 0x800000001d097812 */ /* 0x000fc800078e4811 */
[----:B------:R-:W-:-:S07]  /*6990*/  LOP3.LUT R27, R9, R27, RZ, 0xfc, !PT ;  /* 0x0000001b091b7212 */ /* 0x000fce00078efcff */
[----:B------:R-:W-:Y:S05]  /*69a0*/  @!P0 BRA `(.L_x_98) ;  /* 0x00000000007c8947 */ /* 0x000fea0003800000 */
[----:B------:R-:W-:Y:S01]  /*69b0*/  IMAD.MOV R25, RZ, RZ, -R7 ;  /* 0x000000ffff197224 */ /* 0x000fe200078e0a07 */
[----:B------:R-:W-:Y:S01]  /*69c0*/  IADD3 R7, PT, PT, -R7, -0x43300000, RZ ;  /* 0xbcd0000007077810 */ /* 0x000fe20007ffe1ff */
[----:B------:R-:W-:-:S06]  /*69d0*/  IMAD.MOV.U32 R24, RZ, RZ, RZ ;  /* 0x000000ffff187224 */ /* 0x000fcc00078e00ff */
[----:B------:R-:W-:Y:S02]  /*69e0*/  DFMA R24, R20, -R24, R34 ;  /* 0x800000181418722b */ /* 0x000fe40000000022 */
[----:B------:R-:W-:-:S08]  /*69f0*/  DMUL.RP R34, R34, R26 ;  /* 0x0000001a22227228 */ /* 0x000fd00000008000 */
[----:B------:R-:W-:Y:S02]  /*6a00*/  FSETP.NEU.AND P0, PT, |R25|, R7, PT ;  /* 0x000000071900720b */ /* 0x000fe40003f0d200 */
[----:B------:R-:W-:Y:S02]  /*6a10*/  LOP3.LUT R9, R35, R9, RZ, 0x3c, !PT ;  /* 0x0000000923097212 */ /* 0x000fe400078e3cff */
[----:B------:R-:W-:Y:S02]  /*6a20*/  FSEL R20, R34, R20, !P0 ;  /* 0x0000001422147208 */ /* 0x000fe40004000000 */
[----:B------:R-:W-:Y:S01]  /*6a30*/  FSEL R21, R9, R21, !P0 ;  /* 0x0000001509157208 */ /* 0x000fe20004000000 */
[----:B------:R-:W-:Y:S06]  /*6a40*/  BRA `(.L_x_98) ;  /* 0x0000000000547947 */ /* 0x000fec0003800000 */
.L_x_97:
[----:B------:R-:W-:-:S14]  /*6a50*/  DSETP.NAN.AND P0, PT, R26, R26, PT ;  /* 0x0000001a1a00722a */ /* 0x000fdc0003f08000 */
[----:B------:R-:W-:Y:S05]  /*6a60*/  @P0 BRA `(.L_x_99) ;  /* 0x0000000000440947 */ /* 0x000fea0003800000 */
[----:B------:R-:W-:-:S14]  /*6a70*/  DSETP.NAN.AND P0, PT, R16, R16, PT ;  /* 0x000000101000722a */ /* 0x000fdc0003f08000 */
[----:B------:R-:W-:Y:S05]  /*6a80*/  @P0 BRA `(.L_x_100) ;  /* 0x0000000000300947 */ /* 0x000fea0003800000 */
[----:B------:R-:W-:Y:S01]  /*6a90*/  ISETP.NE.AND P0, PT, R30, R31, PT ;  /* 0x0000001f1e00720c */ /* 0x000fe20003f05270 */
[----:B------:R-:W-:Y:S02]  /*6aa0*/  IMAD.MOV.U32 R20, RZ, RZ, 0x0 ;  /* 0x00000000ff147424 */ /* 0x000fe400078e00ff */
[----:B------:R-:W-:-:S10]  /*6ab0*/  IMAD.MOV.U32 R21, RZ, RZ, -0x80000 ;  /* 0xfff80000ff157424 */ /* 0x000fd400078e00ff */
[----:B------:R-:W-:Y:S05]  /*6ac0*/  @!P0 BRA `(.L_x_98) ;  /* 0x0000000000348947 */ /* 0x000fea0003800000 */
[----:B------:R-:W-:Y:S02]  /*6ad0*/  ISETP.NE.AND P0, PT, R30, 0x7ff00000, PT ;  /* 0x7ff000001e00780c */ /* 0x000fe40003f05270 */
[----:B------:R-:W-:Y:S02]  /*6ae0*/  LOP3.LUT R21, R27, 0x80000000, R17, 0x48, !PT ;  /* 0x800000001b157812 */ /* 0x000fe400078e4811 */
[----:B------:R-:W-:-:S13]  /*6af0*/  ISETP.EQ.OR P0, PT, R31, RZ, !P0 ;  /* 0x000000ff1f00720c */ /* 0x000fda0004702670 */
[----:B------:R-:W-:Y:S01]  /*6b00*/  @P0 LOP3.LUT R7, R21, 0x7ff00000, RZ, 0xfc, !PT ;  /* 0x7ff0000015070812 */ /* 0x000fe200078efcff */
[----:B------:R-:W-:Y:S02]  /*6b10*/  @!P0 IMAD.MOV.U32 R20, RZ, RZ, RZ ;  /* 0x000000ffff148224 */ /* 0x000fe400078e00ff */
[----:B------:R-:W-:Y:S02]  /*6b20*/  @P0 IMAD.MOV.U32 R20, RZ, RZ, RZ ;  /* 0x000000ffff140224 */ /* 0x000fe400078e00ff */
[----:B------:R-:W-:Y:S01]  /*6b30*/  @P0 IMAD.MOV.U32 R21, RZ, RZ, R7 ;  /* 0x000000ffff150224 */ /* 0x000fe200078e0007 */
[----:B------:R-:W-:Y:S06]  /*6b40*/  BRA `(.L_x_98) ;  /* 0x0000000000147947 */ /* 0x000fec0003800000 */
.L_x_100:
[----:B------:R-:W-:Y:S01]  /*6b50*/  LOP3.LUT R21, R17, 0x80000, RZ, 0xfc, !PT ;  /* 0x0008000011157812 */ /* 0x000fe200078efcff */
[----:B------:R-:W-:Y:S01]  /*6b60*/  IMAD.MOV.U32 R20, RZ, RZ, R16 ;  /* 0x000000ffff147224 */ /* 0x000fe200078e0010 */
[----:B------:R-:W-:Y:S06]  /*6b70*/  BRA `(.L_x_98) ;  /* 0x0000000000087947 */ /* 0x000fec0003800000 */
.L_x_99:
[----:B------:R-:W-:Y:S01]  /*6b80*/  LOP3.LUT R21, R27, 0x80000, RZ, 0xfc, !PT ;  /* 0x000800001b157812 */ /* 0x000fe200078efcff */
[----:B------:R-:W-:-:S07]  /*6b90*/  IMAD.MOV.U32 R20, RZ, RZ, R26 ;  /* 0x000000ffff147224 */ /* 0x000fce00078e001a */
.L_x_98:
[----:B------:R-:W-:Y:S05]  /*6ba0*/  BSYNC.RECONVERGENT B0 ;  /* 0x0000000000007941 */ /* 0x000fea0003800200 */
.L_x_96:
[----:B------:R-:W-:Y:S02]  /*6bb0*/  IMAD.MOV.U32 R24, RZ, RZ, R18 ;  /* 0x000000ffff187224 */ /* 0x000fe400078e0012 */
[----:B------:R-:W-:-:S04]  /*6bc0*/  IMAD.MOV.U32 R25, RZ, RZ, 0x0 ;  /* 0x00000000ff197424 */ /* 0x000fc800078e00ff */
[----:B------:R-:W-:Y:S05]  /*6bd0*/  RET.REL.NODEC R24 `(_Z11cu_push_rgbPhS_S_S_iiiS_) ;  /* 0xffffff9418087950 */ /* 0x000fea0003c3ffff */
.L_x_101:
[----:B------:R-:W-:-:S00]  /*6be0*/  BRA `(.L_x_101) ;  /* 0xfffffffc00fc7947 */ /* 0x000fc0000383ffff */
[----:B------:R-:W-:-:S00]  /*6bf0*/  NOP ;  /* 0x0000000000007918 */ /* 0x000fc00000000000 */
        /* <DEDUP_REMOVED lines=8> */
.L_x_150:


//--------------------- .text._Z12cu_push_gradPhiiS_S_ --------------------------
	.section	.text._Z12cu_push_gradPhiiS_S_,"ax",@progbits
	.align	128
        .global         _Z12cu_push_gradPhiiS_S_
        .type           _Z12cu_push_gradPhiiS_S_,@function
        .size           _Z12cu_push_gradPhiiS_S_,(.L_x_151 - _Z12cu_push_gradPhiiS_S_)
        .other          _Z12cu_push_gradPhiiS_S_,@"STO_CUDA_ENTRY STV_DEFAULT"
_Z12cu_push_gradPhiiS_S_:
.text._Z12cu_push_gradPhiiS_S_:
        /* <DEDUP_REMOVED lines=20> */
[----:B------:R-:W-:Y:S02]  /*0140*/  SHF.R.S32.HI R36, RZ, 0x1f, R7 ;  /* 0x0000001fff247819 */ /* 0x000fe40000011407 */
[----:B0-----:R-:W-:-:S04]  /*0150*/  IADD3 R4, P0, PT, R7, UR4, RZ ;  /* 0x0000000407047c10 */ /* 0x001fc8000ff1e0ff */
[----:B------:R-:W-:Y:S01]  /*0160*/  IADD3.X R5, PT, PT, R36, UR5, RZ, P0, !PT ;  /* 0x0000000524057c10 */ /* 0x000fe200087fe4ff */
[----:B------:R-:W0:Y:S04]  /*0170*/  LDCU.64 UR4, c[0x0][0x380] ;  /* 0x00007000ff0477ac */ /* 0x000e280008000a00 */
[----:B-1----:R-:W2:Y:S01]  /*0180*/  LDG.E.U8 R4, desc[UR6][R4.64] ;  /* 0x0000000604047981 */ /* 0x002ea2000c1e1100 */
[----:B0-----:R-:W-:-:S04]  /*0190*/  IADD3 R22, P0, PT, R7, UR4, RZ ;  /* 0x0000000407167c10 */ /* 0x001fc8000ff1e0ff */
[----:B------:R-:W-:-:S05]  /*01a0*/  IADD3.X R23, PT, PT, R36, UR5, RZ, P0, !PT ;  /* 0x0000000524177c10 */ /* 0x000fca00087fe4ff */
[----:B------:R-:W3:Y:S01]  /*01b0*/  LDG.E.U8 R20, desc[UR6][R22.64] ;  /* 0x0000000616147981 */ /* 0x000ee2000c1e1100 */
[----:B--2---:R-:W-:-:S13]  /*01c0*/  ISETP.NE.AND P0, PT, R4, RZ, PT ;  /* 0x000000ff0400720c */ /* 0x004fda0003f05270 */
[----:B------:R-:W0:Y:S02]  /*01d0*/  @!P0 LDC.64 R8, c[0x0][0x390] ;  /* 0x0000e400ff088b82 */ /* 0x000e240000000a00 */
[----:B0-----:R-:W-:-:S05]  /*01e0*/  @!P0 IADD3 R8, P1, PT, R7, R8, RZ ;  /* 0x0000000807088210 */ /* 0x001fca0007f3e0ff */
[----:B------:R-:W-:-:S05]  /*01f0*/  @!P0 IMAD.X R9, R36, 0x1, R9, P1 ;  /* 0x0000000124098824 */ /* 0x000fca00008e0609 */
[----:B---3--:R0:W-:Y:S01]  /*0200*/  @!P0 STG.E.U8 desc[UR6][R8.64], R20 ;  /* 0x0000001408008986 */ /* 0x0081e2000c101106 */
[----:B------:R-:W-:Y:S05]  /*0210*/  @!P0 EXIT ;  /* 0x000000000000894d */ /* 0x000fea0003800000 */
[----:B------:R-:W-:Y:S01]  /*0220*/  IMAD R0, R13, R2, -R2 ;  /* 0x000000020d007224 */ /* 0x000fe200078e0a02 */
[--C-:B------:R-:W-:Y:S01]  /*0230*/  SHF.R.S32.HI R4, RZ, 0x1f, R11.reuse ;  /* 0x0000001fff047819 */ /* 0x100fe2000001140b */
[----:B------:R-:W2:Y:S02]  /*0240*/  LDG.E.U8 R18, desc[UR6][R22.64+0x1] ;  /* 0x0000010616127981 */ /* 0x000ea4000c1e1100 */
[--C-:B------:R-:W-:Y:S01]  /*0250*/  IMAD R26, R2, 0x2, R0.reuse ;  /* 0x00000002021a7824 */ /* 0x100fe200078e0200 */
[----:B------:R-:W-:Y:S01]  /*0260*/  SHF.R.S32.HI R3, RZ, 0x1f, R0 ;  /* 0x0000001fff037819 */ /* 0x000fe20000011400 */
[----:B------:R-:W3:Y:S01]  /*0270*/  LDG.E.U8 R14, desc[UR6][R22.64+-0x1] ;  /* 0xffffff06160e7981 */ /* 0x000ee2000c1e1100 */
[----:B------:R-:W-:-:S04]  /*0280*/  IADD3 R24, P0, P1, R0, UR4, R11 ;  /* 0x0000000400187c10 */ /* 0x000fc8000f91e00b */
[----:B------:R-:W-:Y:S02]  /*0290*/  IADD3.X R25, PT, PT, R3, UR5, R4, P0, P1 ;  /* 0x0000000503197c10 */ /* 0x000fe400087e2404 */
[----:B------:R-:W-:Y:S02]  /*02a0*/  SHF.R.S32.HI R3, RZ, 0x1f, R26 ;  /* 0x0000001fff037819 */ /* 0x000fe4000001141a */
[----:B------:R-:W-:Y:S01]  /*02b0*/  IADD3 R26, P0, P1, R26, UR4, R11 ;  /* 0x000000041a1a7c10 */ /* 0x000fe2000f91e00b */
[----:B------:R-:W2:Y:S03]  /*02c0*/  LDG.E.U8 R16, desc[UR6][R24.64+0x1] ;  /* 0x0000010618107981 */ /* 0x000ea6000c1e1100 */
[----:B------:R-:W-:Y:S01]  /*02d0*/  IADD3.X R27, PT, PT, R3, UR5, R4, P0, P1 ;  /* 0x00000005031b7c10 */ /* 0x000fe200087e2404 */
[----:B------:R-:W3:Y:S04]  /*02e0*/  LDG.E.U8 R12, desc[UR6][R24.64+-0x1] ;  /* 0xffffff06180c7981 */ /* 0x000ee8000c1e1100 */
[----:B------:R-:W3:Y:S04]  /*02f0*/  LDG.E.U8 R10, desc[UR6][R26.64+-0x1] ;  /* 0xffffff061a0a7981 */ /* 0x000ee8000c1e1100 */
[----:B0-----:R0:W4:Y:S01]  /*0300*/  LDG.E.U8 R8, desc[UR6][R26.64+0x1] ;  /* 0x000001061a087981 */ /* 0x001122000c1e1100 */
[----:B------:R-:W-:-:S04]  /*0310*/  IADD3 R28, P1, PT, R22, R2, RZ ;  /* 0x00000002161c7210 */ /* 0x000fc80007f3e0ff */
[----:B------:R-:W-:-:S05]  /*0320*/  LEA.HI.X.SX32 R29, R2, R23, 0x1, P1 ;  /* 0x00000017021d7211 */ /* 0x000fca00008f0eff */
[----:B------:R-:W5:Y:S01]  /*0330*/  LDG.E.U8 R6, desc[UR6][R28.64] ;  /* 0x000000061c067981 */ /* 0x000f62000c1e1100 */
[----:B------:R-:W-:-:S05]  /*0340*/  IMAD.IADD R0, R11, 0x1, R0 ;  /* 0x000000010b007824 */ /* 0x000fca00078e0200 */
[----:B------:R-:W-:-:S04]  /*0350*/  IADD3 R4, P0, PT, R0, UR4, RZ ;  /* 0x0000000400047c10 */ /* 0x000fc8000ff1e0ff */
[----:B------:R-:W-:Y:S01]  /*0360*/  LEA.HI.X.SX32 R5, R0, UR5, 0x1, P0 ;  /* 0x0000000500057c11 */ /* 0x000fe200080f0eff */
[----:B------:R-:W-:Y:S01]  /*0370*/  UMOV UR4, URZ ;  /* 0x000000ff00047c82 */ /* 0x000fe20008000000 */
[----:B------:R-:W-:Y:S01]  /*0380*/  BSSY.RECONVERGENT B1, `(.L_x_102) ;  /* 0x000002a000017945 */ /* 0x000fe20003800200 */
[C---:B------:R-:W-:Y:S01]  /*0390*/  PRMT R9, R20.reuse, 0x7610, R9 ;  /* 0x0000761014097816 */ /* 0x040fe20000000009 */
[----:B0-----:R-:W-:Y:S01]  /*03a0*/  IMAD.MOV.U32 R27, RZ, RZ, 0x40080000 ;  /* 0x40080000ff1b7424 */ /* 0x001fe200078e00ff */
[----:B------:R0:W5:Y:S02]  /*03b0*/  LDG.E.U8 R4, desc[UR6][R4.64] ;  /* 0x0000000604047981 */ /* 0x000164000c1e1100 */
[----:B0-----:R-:W-:Y:S02]  /*03c0*/  PRMT R5, R20, 0x7610, R5 ;  /* 0x0000761014057816 */ /* 0x001fe40000000005 */
[----:B--2---:R-:W-:Y:S02]  /*03d0*/  VIMNMX.U16x2 R22, PT, PT, R16, R18, !PT ;  /* 0x0000001210167248 */ /* 0x004fe40007fe0200 */
[----:B---3--:R-:W-:-:S02]  /*03e0*/  VIMNMX3.U16x2 R0, R12, R14, R10, PT ;  /* 0x0000000e0c00720f */ /* 0x008fc4000380020a */
[----:B----4-:R-:W-:Y:S02]  /*03f0*/  VIMNMX.U16x2 R2, PT, PT, R22, R8, !PT ;  /* 0x0000000816027248 */ /* 0x010fe40007fe0200 */
[----:B------:R-:W-:Y:S02]  /*0400*/  LOP3.LUT R3, R0, 0xffff, RZ, 0xc0, !PT ;  /* 0x0000ffff00037812 */ /* 0x000fe400078ec0ff */
[----:B------:R-:W-:-:S04]  /*0410*/  LOP3.LUT R2, R2, 0xffff, RZ, 0xc0, !PT ;  /* 0x0000ffff02027812 */ /* 0x000fc800078ec0ff */
[----:B------:R-:W-:-:S13]  /*0420*/  ISETP.GT.U32.AND P0, PT, R3, R2, PT ;  /* 0x000000020300720c */ /* 0x000fda0003f04070 */
[----:B------:R-:W-:Y:S05]  /*0430*/  @!P0 BRA `(.L_x_103) ;  /* 0x0000000000788947 */ /* 0x000fea0003800000 */
[----:B------:R-:W0:Y:S01]  /*0440*/  MUFU.RCP64H R29, 3 ;  /* 0x40080000001d7908 */ /* 0x000e220000001800 */
[----:B------:R-:W-:Y:S01]  /*0450*/  IMAD.MOV.U32 R2, RZ, RZ, 0x0 ;  /* 0x00000000ff027424 */ /* 0x000fe200078e00ff */
[----:B------:R-:W-:Y:S01]  /*0460*/  IADD3 R0, PT, PT, R14, R10, R12 ;  /* 0x0000000a0e007210 */ /* 0x000fe20007ffe00c */
[----:B------:R-:W-:Y:S01]  /*0470*/  IMAD.MOV.U32 R3, RZ, RZ, 0x40080000 ;  /* 0x40080000ff037424 */ /* 0x000fe200078e00ff */
[----:B------:R-:W-:Y:S01]  /*0480*/  BSSY.RECONVERGENT B2, `(.L_x_104) ;  /* 0x0000013000027945 */ /* 0x000fe20003800200 */
[----:B------:R-:W-:-:S06]  /*0490*/  IMAD.MOV.U32 R28, RZ, RZ, 0x1 ;  /* 0x00000001ff1c7424 */ /* 0x000fcc00078e00ff */
[----:B0-----:R-:W-:-:S08]  /*04a0*/  DFMA R24, R28, -R2, 1 ;  /* 0x3ff000001c18742b */ /* 0x001fd00000000802 */
[----:B------:R-:W-:Y:S02]  /*04b0*/  DFMA R30, R24, R24, R24 ;  /* 0x00000018181e722b */ /* 0x000fe40000000018 */
[----:B------:R-:W0:Y:S06]  /*04c0*/  I2F.F64.U32 R24, R0 ;  /* 0x0000000000187312 */ /* 0x000e2c0000201800 */
[----:B------:R-:W-:-:S08]  /*04d0*/  DFMA R30, R28, R30, R28 ;  /* 0x0000001e1c1e722b */ /* 0x000fd0000000001c */
[----:B------:R-:W-:Y:S02]  /*04e0*/  DFMA R2, R30, -R2, 1 ;  /* 0x3ff000001e02742b */ /* 0x000fe40000000802 */
[----:B0-----:R-:W-:-:S06]  /*04f0*/  DMUL R24, R24, 0.5 ;  /* 0x3fe0000018187828 */ /* 0x001fcc0000000000 */
[----:B------:R-:W-:-:S04]  /*0500*/  DFMA R2, R30, R2, R30 ;  /* 0x000000021e02722b */ /* 0x000fc8000000001e */
[----:B------:R-:W-:-:S04]  /*0510*/  FSETP.GEU.AND P1, PT, |R25|, 6.5827683646048100446e-37, PT ;  /* 0x036000001900780b */ /* 0x000fc80003f2e200 */
[----:B------:R-:W-:-:S08]  /*0520*/  DMUL R38, R24, R2 ;  /* 0x0000000218267228 */ /* 0x000fd00000000000 */
[----:B------:R-:W-:-:S08]  /*0530*/  DFMA R28, R38, -3, R24 ;  /* 0xc0080000261c782b */ /* 0x000fd00000000018 */
[----:B------:R-:W-:Y:S01]  /*0540*/  DFMA R38, R2, R28, R38 ;  /* 0x0000001c0226722b */ /* 0x000fe20000000026 */
[----:B------:R0:W1:Y:S09]  /*0550*/  I2F.F64.U16 R2, R20 ;  /* 0x0000001400027312 */ /* 0x0000720000101800 */
[----:B------:R-:W-:-:S05]  /*0560*/  FFMA R5, RZ, 2.125, R39 ;  /* 0x40080000ff057823 */ /* 0x000fca0000000027 */
[----:B------:R-:W-:-:S13]  /*0570*/  FSETP.GT.AND P0, PT, |R5|, 1.469367938527859385e-39, PT ;  /* 0x001000000500780b */ /* 0x000fda0003f04200 */
[----:B01----:R-:W-:Y:S05]  /*0580*/  @P0 BRA P1, `(.L_x_105) ;  /* 0x0000000000080947 */ /* 0x003fea0000800000 */
[----:B------:R-:W-:-:S07]  /*0590*/  MOV R9, 0x5b0 ;  /* 0x000005b000097802 */ /* 0x000fce0000000f00 */
[----:B-----5:R-:W-:Y:S05]  /*05a0*/  CALL.REL.NOINC `($__internal_1_$__cuda_sm20_div_rn_f64_full) ;  /* 0x0000001000e87944 */ /* 0x020fea0003c00000 */
.L_x_105:
[----:B------:R-:W-:Y:S05]  /*05b0*/  BSYNC.RECONVERGENT B2 ;  /* 0x0000000000027941 */ /* 0x000fea0003800200 */
.L_x_104:
[----:B------:R-:W-:-:S10]  /*05c0*/  DFMA R2, R2, 0.5, R38 ;  /* 0x3fe000000202782b */ /* 0x000fd40000000026 */
[----:B------:R-:W0:Y:S02]  /*05d0*/  F2I.U32.F64.TRUNC R2, R2 ;  /* 0x0000000200027311 */ /* 0x000e24000030d000 */
[----:B0-----:R-:W-:-:S04]  /*05e0*/  LOP3.LUT R5, R2, 0xff, RZ, 0xc0, !PT ;  /* 0x000000ff02057812 */ /* 0x001fc800078ec0ff */
[----:B------:R-:W-:-:S04]  /*05f0*/  VIMNMX.U32 R0, PT, PT, R20, R5, !PT ;  /* 0x0000000514007248 */ /* 0x000fc80007fe0000 */
[C---:B------:R-:W-:Y:S02]  /*0600*/  VIMNMX.U16x2 R5, PT, PT, R0.reuse, R20, PT ;  /* 0x0000001400057248 */ /* 0x040fe40003fe0200 */
[----:B------:R-:W-:-:S07]  /*0610*/  PRMT R9, R0, 0x7610, R9 ;  /* 0x0000761000097816 */ /* 0x000fce0000000009 */
.L_x_103:
[----:B------:R-:W-:Y:S05]  /*0620*/  BSYNC.RECONVERGENT B1 ;  /* 0x0000000000017941 */ /* 0x000fea0003800200 */
.L_x_102:
[----:B------:R-:W-:Y:S01]  /*0630*/  VIMNMX3.U16x2 R0, R16, R18, R8, PT ;  /* 0x000000121000720f */ /* 0x000fe20003800208 */
[----:B------:R-:W-:Y:S01]  /*0640*/  BSSY.RECONVERGENT B1, `(.L_x_106) ;  /* 0x0000027000017945 */ /* 0x000fe20003800200 */
[----:B------:R-:W-:Y:S02]  /*0650*/  VIMNMX3.U16x2 R2, R12, R14, R10, !PT ;  /* 0x0000000e0c02720f */ /* 0x000fe4000780020a */
        /* <DEDUP_REMOVED lines=9> */
[----:B------:R-:W-:-:S03]  /*06f0*/  IMAD.MOV.U32 R30, RZ, RZ, 0x1 ;  /* 0x00000001ff1e7424 */ /* 0x000fc600078e00ff */
[----:B------:R1:W2:Y:S02]  /*0700*/  I2F.F64.U32 R24, R0 ;  /* 0x0000000000187312 */ /* 0x0002a40000201800 */
[----:B-1----:R-:W-:Y:S01]  /*0710*/  LOP3.LUT R0, R9, 0xff, RZ, 0xc0, !PT ;  /* 0x000000ff09007812 */ /* 0x002fe200078ec0ff */
[----:B0-----:R-:W-:Y:S02]  /*0720*/  DFMA R2, R30, -R28, 1 ;  /* 0x3ff000001e02742b */ /* 0x001fe4000000081c */
[----:B--2---:R-:W-:-:S06]  /*0730*/  DMUL R24, R24, 0.5 ;  /* 0x3fe0000018187828 */ /* 0x004fcc0000000000 */
[----:B------:R-:W-:-:S08]  /*0740*/  DFMA R2, R2, R2, R2 ;  /* 0x000000020202722b */ /* 0x000fd00000000002 */
[----:B------:R-:W-:Y:S01]  /*0750*/  DFMA R2, R30, R2, R30 ;  /* 0x000000021e02722b */ /* 0x000fe2000000001e */
[----:B------:R-:W-:-:S07]  /*0760*/  FSETP.GEU.AND P1, PT, |R25|, 6.5827683646048100446e-37, PT ;  /* 0x036000001900780b */ /* 0x000fce0003f2e200 */
[----:B------:R-:W-:-:S08]  /*0770*/  DFMA R28, R2, -R28, 1 ;  /* 0x3ff00000021c742b */ /* 0x000fd0000000081c */
[----:B------:R-:W-:-:S08]  /*0780*/  DFMA R28, R2, R28, R2 ;  /* 0x0000001c021c722b */ /* 0x000fd00000000002 */
        /* <DEDUP_REMOVED lines=9> */
.L_x_109:
[----:B------:R-:W-:Y:S05]  /*0820*/  BSYNC.RECONVERGENT B2 ;  /* 0x0000000000027941 */ /* 0x000fea0003800200 */
.L_x_108:
[----:B------:R-:W-:Y:S01]  /*0830*/  DFMA R2, R2, 0.5, R38 ;  /* 0x3fe000000202782b */ /* 0x000fe20000000026 */
[----:B------:R-:W-:-:S09]  /*0840*/  LOP3.LUT R24, R5, 0xff, RZ, 0xc0, !PT ;  /* 0x000000ff05187812 */ /* 0x000fd200078ec0ff */
[----:B------:R-:W0:Y:S02]  /*0850*/  F2I.U32.F64.TRUNC R2, R2 ;  /* 0x0000000200027311 */ /* 0x000e24000030d000 */
[----:B0-----:R-:W-:-:S04]  /*0860*/  LOP3.LUT R9, R2, 0xff, RZ, 0xc0, !PT ;  /* 0x000000ff02097812 */ /* 0x001fc800078ec0ff */
[----:B------:R-:W-:-:S04]  /*0870*/  VIMNMX.U32 R0, PT, PT, R0, R9, !PT ;  /* 0x0000000900007248 */ /* 0x000fc80007fe0000 */
[C---:B------:R-:W-:Y:S02]  /*0880*/  VIMNMX.U16x2 R24, PT, PT, R0.reuse, R24, PT ;  /* 0x0000001800187248 */ /* 0x040fe40003fe0200 */
[----:B------:R-:W-:Y:S02]  /*0890*/  PRMT R9, R0, 0x7610, R9 ;  /* 0x0000761000097816 */ /* 0x000fe40000000009 */
[----:B------:R-:W-:-:S07]  /*08a0*/  PRMT R5, R24, 0x7610, R5 ;  /* 0x0000761018057816 */ /* 0x000fce0000000005 */
.L_x_107:
[----:B------:R-:W-:Y:S05]  /*08b0*/  BSYNC.RECONVERGENT B1 ;  /* 0x0000000000017941 */ /* 0x000fea0003800200 */
.L_x_106:
[----:B-----5:R-:W-:Y:S01]  /*08c0*/  VIMNMX.U16x2 R2, PT, PT, R10, R6, !PT ;  /* 0x000000060a027248 */ /* 0x020fe20007fe0200 */
[----:B------:R-:W-:Y:S01]  /*08d0*/  BSSY.RECONVERGENT B1, `(.L_x_110) ;  /* 0x0000028000017945 */ /* 0x000fe20003800200 */
[----:B------:R-:W-:Y:S02]  /*08e0*/  VIMNMX3.U16x2 R0, R12, R4, R16, PT ;  /* 0x000000040c00720f */ /* 0x000fe40003800210 */
[----:B------:R-:W-:Y:S02]  /*08f0*/  VIMNMX.U16x2 R3, PT, PT, R2, R8, !PT ;  /* 0x0000000802037248 */ /* 0x000fe40007fe0200 */
        /* <DEDUP_REMOVED lines=10> */
[----:B------:R1:W2:Y:S08]  /*09a0*/  I2F.F64.U32 R24, R0 ;  /* 0x0000000000187312 */ /* 0x0002b00000201800 */
[----:B------:R3:W4:Y:S01]  /*09b0*/  I2F.F64.U16 R34, R20 ;  /* 0x0000001400227312 */ /* 0x0007220000101800 */
[----:B0-----:R-:W-:Y:S01]  /*09c0*/  DFMA R30, R32, -R28, 1 ;  /* 0x3ff00000201e742b */ /* 0x001fe2000000081c */
[----:B-1----:R-:W-:Y:S01]  /*09d0*/  LOP3.LUT R0, R9, 0xff, RZ, 0xc0, !PT ;  /* 0x000000ff09007812 */ /* 0x002fe200078ec0ff */
        /* <DEDUP_REMOVED lines=11> */
[----:B---34-:R-:W-:Y:S05]  /*0a90*/  @P0 BRA P1, `(.L_x_113) ;  /* 0x0000000000080947 */ /* 0x018fea0000800000 */
[----:B------:R-:W-:-:S07]  /*0aa0*/  MOV R9, 0xac0 ;  /* 0x00000ac000097802 */ /* 0x000fce0000000f00 */
[----:B------:R-:W-:Y:S05]  /*0ab0*/  CALL.REL.NOINC `($__internal_1_$__cuda_sm20_div_rn_f64_full) ;  /* 0x0000000c00a47944 */ /* 0x000fea0003c00000 */
.L_x_113:
[----:B------:R-:W-:Y:S05]  /*0ac0*/  BSYNC.RECONVERGENT B2 ;  /* 0x0000000000027941 */ /* 0x000fea0003800200 */
.L_x_112:
        /* <DEDUP_REMOVED lines=8> */
.L_x_111:
[----:B------:R-:W-:Y:S05]  /*0b50*/  BSYNC.RECONVERGENT B1 ;  /* 0x0000000000017941 */ /* 0x000fea0003800200 */
.L_x_110:
[----:B------:R-:W-:Y:S01]  /*0b60*/  VIMNMX.U16x2 R0, PT, PT, R12, R4, !PT ;  /* 0x000000040c007248 */ /* 0x000fe20007fe0200 */
        /* <DEDUP_REMOVED lines=31> */
.L_x_117:
[----:B------:R-:W-:Y:S05]  /*0d60*/  BSYNC.RECONVERGENT B2 ;  /* 0x0000000000027941 */ /* 0x000fea0003800200 */
.L_x_116:
        /* <DEDUP_REMOVED lines=8> */
.L_x_115:
[----:B------:R-:W-:Y:S05]  /*0df0*/  BSYNC.RECONVERGENT B1 ;  /* 0x0000000000017941 */ /* 0x000fea0003800200 */
.L_x_114:
[----:B------:R-:W-:Y:S01]  /*0e00*/  LOP3.LUT R22, R22, 0xff, RZ, 0xc0, !PT ;  /* 0x000000ff16167812 */ /* 0x000fe200078ec0ff */
[----:B------:R-:W-:Y:S01]  /*0e10*/  BSSY.RECONVERGENT B1, `(.L_x_118) ;  /* 0x000002b000017945 */ /* 0x000fe20003800200 */
[----:B------:R-:W-:Y:S02]  /*0e20*/  VIMNMX.U16x2 R3, PT, PT, R14, R20, PT ;  /* 0x000000140e037248 */ /* 0x000fe40003fe0200 */
[----:B------:R-:W-:Y:S02]  /*0e30*/  VIMNMX.U16x2 R13, PT, PT, R22, R4, !PT ;  /* 0x00000004160d7248 */ /* 0x000fe40007fe0200 */
[----:B------:R-:W-:Y:S02]  /*0e40*/  VIMNMX.U16x2 R11, PT, PT, R3, R6, PT ;  /* 0x00000006030b7248 */ /* 0x000fe40003fe0200 */
[----:B------:R-:W-:Y:S02]  /*0e50*/  LOP3.LUT R15, R9, 0xff, RZ, 0xc0, !PT ;  /* 0x000000ff090f7812 */ /* 0x000fe400078ec0ff */
[----:B------:R-:W-:-:S02]  /*0e60*/  LOP3.LUT R24, R13, 0xffff, RZ, 0xc0, !PT ;  /* 0x0000ffff0d187812 */ /* 0x000fc400078ec0ff */
[----:B------:R-:W-:Y:S02]  /*0e70*/  LOP3.LUT R22, R11, 0xffff, RZ, 0xc0, !PT ;  /* 0x0000ffff0b167812 */ /* 0x000fe400078ec0ff */
[----:B------:R-:W-:-:S04]  /*0e80*/  ISETP.GT.U32.AND P0, PT, R15, R24, PT ;  /* 0x000000180f00720c */ /* 0x000fc80003f04070 */
[----:B------:R-:W-:-:S13]  /*0e90*/  ISETP.LE.U32.OR P0, PT, R22, R15, !P0 ;  /* 0x0000000f1600720c */ /* 0x000fda0004703470 */
[----:B------:R-:W-:Y:S05]  /*0ea0*/  @P0 BRA `(.L_x_119) ;  /* 0x0000000000840947 */ /* 0x000fea0003800000 */
[----:B------:R-:W0:Y:S01]  /*0eb0*/  MUFU.RCP64H R29, 3 ;  /* 0x40080000001d7908 */ /* 0x000e220000001800 */
[----:B------:R-:W-:Y:S01]  /*0ec0*/  IMAD.MOV.U32 R24, RZ, RZ, 0x0 ;  /* 0x00000000ff187424 */ /* 0x000fe200078e00ff */
[----:B------:R-:W-:Y:S01]  /*0ed0*/  IADD3 R13, PT, PT, R6, R14, R10 ;  /* 0x0000000e060d7210 */ /* 0x000fe20007ffe00a */
[----:B------:R-:W-:Y:S01]  /*0ee0*/  IMAD.MOV.U32 R25, RZ, RZ, 0x40080000 ;  /* 0x40080000ff197424 */ /* 0x000fe200078e00ff */
[----:B------:R-:W-:Y:S01]  /*0ef0*/  BSSY.RECONVERGENT B2, `(.L_x_120) ;  /* 0x0000014000027945 */ /* 0x000fe20003800200 */
[----:B------:R-:W-:-:S03]  /*0f00*/  IMAD.MOV.U32 R28, RZ, RZ, 0x1 ;  /* 0x00000001ff1c7424 */ /* 0x000fc600078e00ff */
[----:B------:R-:W1:Y:S03]  /*0f10*/  I2F.F64.U32 R10, R13 ;  /* 0x0000000d000a7312 */ /* 0x000e660000201800 */
[----:B0-----:R-:W-:-:S08]  /*0f20*/  DFMA R22, R28, -R24, 1 ;  /* 0x3ff000001c16742b */ /* 0x001fd00000000818 */
[----:B------:R-:W-:-:S08]  /*0f30*/  DFMA R22, R22, R22, R22 ;  /* 0x000000161616722b */ /* 0x000fd00000000016 */
[----:B------:R-:W-:-:S08]  /*0f40*/  DFMA R22, R28, R22, R28 ;  /* 0x000000161c16722b */ /* 0x000fd0000000001c */
[----:B------:R-:W-:Y:S02]  /*0f50*/  DFMA R28, R22, -R24, 1 ;  /* 0x3ff00000161c742b */ /* 0x000fe40000000818 */
[----:B-1----:R-:W-:-:S06]  /*0f60*/  DMUL R24, R10, 0.5 ;  /* 0x3fe000000a187828 */ /* 0x002fcc0000000000 */
[----:B------:R-:W-:Y:S01]  /*0f70*/  DFMA R28, R22, R28, R22 ;  /* 0x0000001c161c722b */ /* 0x000fe20000000016 */
[----:B------:R0:W1:Y:S03]  /*0f80*/  I2F.F64.U16 R22, R20 ;  /* 0x0000001400167312 */ /* 0x0000660000101800 */
[----:B------:R-:W-:-:S04]  /*0f90*/  FSETP.GEU.AND P1, PT, |R25|, 6.5827683646048100446e-37, PT ;  /* 0x036000001900780b */ /* 0x000fc80003f2e200 */
[----:B------:R-:W-:-:S08]  /*0fa0*/  DMUL R10, R28, R24 ;  /* 0x000000181c0a7228 */ /* 0x000fd00000000000 */
[----:B------:R-:W-:-:S08]  /*0fb0*/  DFMA R38, R10, -3, R24 ;  /* 0xc00800000a26782b */ /* 0x000fd00000000018 */
[----:B------:R-:W-:-:S10]  /*0fc0*/  DFMA R38, R28, R38, R10 ;  /* 0x000000261c26722b */ /* 0x000fd4000000000a */
[----:B------:R-:W-:-:S05]  /*0fd0*/  FFMA R10, RZ, 2.125, R39 ;  /* 0x40080000ff0a7823 */ /* 0x000fca0000000027 */
[----:B------:R-:W-:Y:S02]  /*0fe0*/  FSETP.GT.AND P0, PT, |R10|, 1.469367938527859385e-39, PT ;  /* 0x001000000a00780b */ /* 0x000fe40003f04200 */
[----:B------:R-:W-:-:S11]  /*0ff0*/  LOP3.LUT R10, R9, 0xff, RZ, 0xc0, !PT ;  /* 0x000000ff090a7812 */ /* 0x000fd600078ec0ff */
[----:B01----:R-:W-:Y:S05]  /*1000*/  @P0 BRA P1, `(.L_x_121) ;  /* 0x0000000000080947 */ /* 0x003fea0000800000 */
[----:B------:R-:W-:-:S07]  /*1010*/  MOV R9, 0x1030 ;  /* 0x0000103000097802 */ /* 0x000fce0000000f00 */
[----:B------:R-:W-:Y:S05]  /*1020*/  CALL.REL.NOINC `($__internal_1_$__cuda_sm20_div_rn_f64_full) ;  /* 0x0000000800487944 */ /* 0x000fea0003c00000 */
.L_x_121:
[----:B------:R-:W-:Y:S05]  /*1030*/  BSYNC.RECONVERGENT B2 ;  /* 0x0000000000027941 */ /* 0x000fea0003800200 */
.L_x_120:
        /* <DEDUP_REMOVED lines=8> */
.L_x_119:
[----:B------:R-:W-:Y:S05]  /*10c0*/  BSYNC.RECONVERGENT B1 ;  /* 0x0000000000017941 */ /* 0x000fea0003800200 */
.L_x_118:
[----:B------:R-:W-:Y:S01]  /*10d0*/  VIMNMX.U16x2 R10, PT, PT, R2, R14, !PT ;  /* 0x0000000e020a7248 */ /* 0x000fe20007fe0200 */
[----:B------:R-:W-:Y:S01]  /*10e0*/  BSSY.RECONVERGENT B1, `(.L_x_122) ;  /* 0x000002b000017945 */ /* 0x000fe20003800200 */
[----:B------:R-:W-:Y:S02]  /*10f0*/  VIMNMX.U16x2 R2, PT, PT, R18, R20, PT ;  /* 0x0000001412027248 */ /* 0x000fe40003fe0200 */
[----:B------:R-:W-:Y:S02]  /*1100*/  LOP3.LUT R11, R10, 0xffff, RZ, 0xc0, !PT ;  /* 0x0000ffff0a0b7812 */ /* 0x000fe400078ec0ff */
[----:B------:R-:W-:Y:S02]  /*1110*/  VIMNMX.U16x2 R15, PT, PT, R2, R4, PT ;  /* 0x00000004020f7248 */ /* 0x000fe40003fe0200 */
[----:B------:R-:W-:Y:S02]  /*1120*/  LOP3.LUT R13, R9, 0xff, RZ, 0xc0, !PT ;  /* 0x000000ff090d7812 */ /* 0x000fe400078ec0ff */
[----:B------:R-:W-:-:S02]  /*1130*/  PRMT R10, R15, 0x7610, R10 ;  /* 0x000076100f0a7816 */ /* 0x000fc4000000000a */
[----:B------:R-:W-:Y:S02]  /*1140*/  ISETP.GT.U32.AND P0, PT, R13, R11, PT ;  /* 0x0000000b0d00720c */ /* 0x000fe40003f04070 */
[----:B------:R-:W-:-:S04]  /*1150*/  LOP3.LUT R10, R10, 0xffff, RZ, 0xc0, !PT ;  /* 0x0000ffff0a0a7812 */ /* 0x000fc800078ec0ff */
        /* <DEDUP_REMOVED lines=11> */
[----:B------:R-:W-:Y:S02]  /*1210*/  DFMA R22, R24, R22, R24 ;  /* 0x000000161816722b */ /* 0x000fe40000000018 */
[----:B-1----:R-:W-:-:S06]  /*1220*/  DMUL R24, R16, 0.5 ;  /* 0x3fe0000010187828 */ /* 0x002fcc0000000000 */
[----:B------:R-:W-:-:S04]  /*1230*/  DFMA R10, R22, -R10, 1 ;  /* 0x3ff00000160a742b */ /* 0x000fc8000000080a */
[----:B------:R-:W-:-:S04]  /*1240*/  FSETP.GEU.AND P1, PT, |R25|, 6.5827683646048100446e-37, PT ;  /* 0x036000001900780b */ /* 0x000fc80003f2e200 */
[----:B------:R-:W-:Y:S01]  /*1250*/  DFMA R10, R22, R10, R22 ;  /* 0x0000000a160a722b */ /* 0x000fe20000000016 */
[----:B------:R0:W1:Y:S07]  /*1260*/  I2F.F64.U16 R22, R20 ;  /* 0x0000001400167312 */ /* 0x00006e0000101800 */
        /* <DEDUP_REMOVED lines=9> */
.L_x_125:
[----:B------:R-:W-:Y:S05]  /*1300*/  BSYNC.RECONVERGENT B2 ;  /* 0x0000000000027941 */ /* 0x000fea0003800200 */
.L_x_124:
        /* <DEDUP_REMOVED lines=8> */
.L_x_123:
[----:B------:R-:W-:Y:S05]  /*1390*/  BSYNC.RECONVERGENT B1 ;  /* 0x0000000000017941 */ /* 0x000fea0003800200 */
.L_x_122:
[----:B------:R-:W-:Y:S01]  /*13a0*/  VIMNMX3.U16x2 R10, R6, R8, R18, !PT ;  /* 0x00000008060a720f */ /* 0x000fe20007800212 */
[----:B------:R-:W-:Y:S01]  /*13b0*/  BSSY.RECONVERGENT B1, `(.L_x_126) ;  /* 0x0000029000017945 */ /* 0x000fe20003800200 */
[----:B------:R-:W-:Y:S02]  /*13c0*/  VIMNMX.U16x2 R3, PT, PT, R3, R4, PT ;  /* 0x0000000403037248 */ /* 0x000fe40003fe0200 */
[----:B------:R-:W-:Y:S02]  /*13d0*/  LOP3.LUT R11, R9, 0xff, RZ, 0xc0, !PT ;  /* 0x000000ff090b7812 */ /* 0x000fe400078ec0ff */
[----:B------:R-:W-:Y:S02]  /*13e0*/  LOP3.LUT R10, R10, 0xff, RZ, 0xc0, !PT ;  /* 0x000000ff0a0a7812 */ /* 0x000fe400078ec0ff */
        /* <DEDUP_REMOVED lines=11> */
[----:B0-----:R-:W-:Y:S02]  /*14a0*/  DFMA R22, R16, -R10, 1 ;  /* 0x3ff000001016742b */ /* 0x001fe4000000080a */
        /* <DEDUP_REMOVED lines=11> */
[----:B------:R-:W-:Y:S02]  /*1560*/  FSETP.GT.AND P0, PT, |R3|, 1.469367938527859385e-39, PT ;  /* 0x001000000300780b */ /* 0x000fe40003f04200 */
[----:B------:R-:W-:-:S11]  /*1570*/  LOP3.LUT R3, R9, 0xff, RZ, 0xc0, !PT ;  /* 0x000000ff09037812 */ /* 0x000fd600078ec0ff */
[----:B01----:R-:W-:Y:S05]  /*1580*/  @P0 BRA P1, `(.L_x_129) ;  /* 0x0000000000080947 */ /* 0x003fea0000800000 */
[----:B------:R-:W-:-:S07]  /*1590*/  MOV R9, 0x15b0 ;  /* 0x000015b000097802 */ /* 0x000fce0000000f00 */
[----:B------:R-:W-:Y:S05]  /*15a0*/  CALL.REL.NOINC `($__internal_1_$__cuda_sm20_div_rn_f64_full) ;  /* 0x0000000000e87944 */ /* 0x000fea0003c00000 */
.L_x_129:
[----:B------:R-:W-:Y:S05]  /*15b0*/  BSYNC.RECONVERGENT B2 ;  /* 0x0000000000027941 */ /* 0x000fea0003800200 */
.L_x_128:
        /* <DEDUP_REMOVED lines=8> */
.L_x_127:
[----:B------:R-:W-:Y:S05]  /*1640*/  BSYNC.RECONVERGENT B1 ;  /* 0x0000000000017941 */ /* 0x000fea0003800200 */
.L_x_126:
[----:B------:R-:W-:Y:S01]  /*1650*/  VIMNMX.U16x2 R14, PT, PT, R0, R14, !PT ;  /* 0x0000000e000e7248 */ /* 0x000fe20007fe0200 */
[----:B------:R-:W-:Y:S01]  /*1660*/  BSSY.RECONVERGENT B1, `(.L_x_130) ;  /* 0x0000029000017945 */ /* 0x000fe20003800200 */
[----:B------:R-:W-:Y:S02]  /*1670*/  VIMNMX.U16x2 R0, PT, PT, R2, R6, PT ;  /* 0x0000000602007248 */ /* 0x000fe40003fe0200 */
[----:B------:R-:W-:Y:S02]  /*1680*/  PRMT R2, R14, 0x7610, R2 ;  /* 0x000076100e027816 */ /* 0x000fe40000000002 */
[----:B------:R-:W-:Y:S02]  /*1690*/  LOP3.LUT R3, R9, 0xff, RZ, 0xc0, !PT ;  /* 0x000000ff09037812 */ /* 0x000fe400078ec0ff */
[----:B------:R-:W-:Y:S02]  /*16a0*/  LOP3.LUT R2, R2, 0xffff, RZ, 0xc0, !PT ;  /* 0x0000ffff02027812 */ /* 0x000fe400078ec0ff */
[----:B------:R-:W-:-:S02]  /*16b0*/  LOP3.LUT R0, R0, 0xffff, RZ, 0xc0, !PT ;  /* 0x0000ffff00007812 */ /* 0x000fc400078ec0ff */
        /* <DEDUP_REMOVED lines=9> */
[----:B------:R-:W-:Y:S03]  /*1750*/  I2F.F64.U16 R20, R20 ;  /* 0x0000001400147312 */ /* 0x000fe60000101800 */
        /* <DEDUP_REMOVED lines=10> */
[----:B------:R-:W-:-:S10]  /*1800*/  DFMA R38, R12, R2, R38 ;  /* 0x000000020c26722b */ /* 0x000fd40000000026 */
[----:B------:R-:W-:-:S05]  /*1810*/  FFMA R0, RZ, 2.125, R39 ;  /* 0x40080000ff007823 */ /* 0x000fca0000000027 */
[----:B------:R-:W-:Y:S02]  /*1820*/  FSETP.GT.AND P0, PT, |R0|, 1.469367938527859385e-39, PT ;  /* 0x001000000000780b */ /* 0x000fe40003f04200 */
[----:B------:R-:W-:-:S11]  /*1830*/  LOP3.LUT R0, R9, 0xff, RZ, 0xc0, !PT ;  /* 0x000000ff09007812 */ /* 0x000fd600078ec0ff */
[----:B------:R-:W-:Y:S05]  /*1840*/  @P0 BRA P1, `(.L_x_133) ;  /* 0x0000000000080947 */ /* 0x000fea0000800000 */
[----:B------:R-:W-:-:S07]  /*1850*/  MOV R9, 0x1870 ;  /* 0x0000187000097802 */ /* 0x000fce0000000f00 */
[----:B------:R-:W-:Y:S05]  /*1860*/  CALL.REL.NOINC `($__internal_1_$__cuda_sm20_div_rn_f64_full) ;  /* 0x0000000000387944 */ /* 0x000fea0003c00000 */
.L_x_133:
[----:B------:R-:W-:Y:S05]  /*1870*/  BSYNC.RECONVERGENT B2 ;  /* 0x0000000000027941 */ /* 0x000fea0003800200 */
.L_x_132:
[----:B------:R-:W-:Y:S01]  /*1880*/  DFMA R20, R20, 0.5, R38 ;  /* 0x3fe000001414782b */ /* 0x000fe20000000026 */
[----:B------:R-:W-:-:S09]  /*1890*/  LOP3.LUT R2, R5, 0xff, RZ, 0xc0, !PT ;  /* 0x000000ff05027812 */ /* 0x000fd200078ec0ff */
[----:B------:R-:W0:Y:S02]  /*18a0*/  F2I.U32.F64.TRUNC R20, R20 ;  /* 0x0000001400147311 */ /* 0x000e24000030d000 */
[----:B0-----:R-:W-:-:S04]  /*18b0*/  LOP3.LUT R3, R20, 0xff, RZ, 0xc0, !PT ;  /* 0x000000ff14037812 */ /* 0x001fc800078ec0ff */
[----:B------:R-:W-:-:S04]  /*18c0*/  VIMNMX.U32 R0, PT, PT, R0, R3, !PT ;  /* 0x0000000300007248 */ /* 0x000fc80007fe0000 */
[----:B------:R-:W-:-:S04]  /*18d0*/  VIMNMX.U16x2 R0, PT, PT, R0, R2, PT ;  /* 0x0000000200007248 */ /* 0x000fc80003fe0200 */
[----:B------:R-:W-:-:S07]  /*18e0*/  PRMT R5, R0, 0x7610, R5 ;  /* 0x0000761000057816 */ /* 0x000fce0000000005 */
.L_x_131:
[----:B------:R-:W-:Y:S05]  /*18f0*/  BSYNC.RECONVERGENT B1 ;  /* 0x0000000000017941 */ /* 0x000fea0003800200 */
.L_x_130:
[----:B------:R-:W0:Y:S02]  /*1900*/  LDCU.64 UR8, c[0x0][0x390] ;  /* 0x00007200ff0877ac */ /* 0x000e240008000a00 */
[----:B0-----:R-:W-:-:S04]  /*1910*/  IADD3 R2, P0, PT, R7, UR8, RZ ;  /* 0x0000000807027c10 */ /* 0x001fc8000ff1e0ff */
[----:B------:R-:W-:-:S05]  /*1920*/  IADD3.X R3, PT, PT, R36, UR9, RZ, P0, !PT ;  /* 0x0000000924037c10 */ /* 0x000fca00087fe4ff */
[----:B------:R-:W-:Y:S01]  /*1930*/  STG.E.U8 desc[UR6][R2.64], R5 ;  /* 0x0000000502007986 */ /* 0x000fe2000c101106 */
[----:B------:R-:W-:Y:S05]  /*1940*/  EXIT ;  /* 0x000000000000794d */ /* 0x000fea0003800000 */
        .weak           $__internal_1_$__cuda_sm20_div_rn_f64_full
        .type           $__internal_1_$__cuda_sm20_div_rn_f64_full,@function
        .size           $__internal_1_$__cuda_sm20_div_rn_f64_full,(.L_x_151 - $__internal_1_$__cuda_sm20_div_rn_f64_full)
$__internal_1_$__cuda_sm20_div_rn_f64_full:
[----:B------:R-:W-:Y:S01]  /*1950*/  FSETP.GEU.AND P2, PT, |R25|, 1.469367938527859385e-39, PT ;  /* 0x001000001900780b */ /* 0x000fe20003f4e200 */
[----:B------:R-:W-:Y:S01]  /*1960*/  IMAD.U32 R26, RZ, RZ, UR4 ;  /* 0x00000004ff1a7e24 */ /* 0x000fe2000f8e00ff */
[C---:B------:R-:W-:Y:S01]  /*1970*/  FSETP.GEU.AND P0, PT, |R27|.reuse, 1.469367938527859385e-39, PT ;  /* 0x001000001b00780b */ /* 0x040fe20003f0e200 */
[----:B------:R-:W-:Y:S01]  /*1980*/  IMAD.U32 R28, RZ, RZ, UR4 ;  /* 0x00000004ff1c7e24 */ /* 0x000fe2000f8e00ff */
[C---:B------:R-:W-:Y:S01]  /*1990*/  LOP3.LUT R11, R27.reuse, 0x800fffff, RZ, 0xc0, !PT ;  /* 0x800fffff1b0b7812 */ /* 0x040fe200078ec0ff */
[----:B------:R-:W-:Y:S01]  /*19a0*/  IMAD.MOV.U32 R13, RZ, RZ, 0x1ca00000 ;  /* 0x1ca00000ff0d7424 */ /* 0x000fe200078e00ff */
[----:B------:R-:W-:Y:S01]  /*19b0*/  LOP3.LUT R17, R27, 0x7ff00000, RZ, 0xc0, !PT ;  /* 0x7ff000001b117812 */ /* 0x000fe200078ec0ff */
[----:B------:R-:W-:Y:S01]  /*19c0*/  IMAD.MOV.U32 R32, RZ, RZ, 0x1 ;  /* 0x00000001ff207424 */ /* 0x000fe200078e00ff */
[----:B------:R-:W-:Y:S01]  /*19d0*/  LOP3.LUT R29, R11, 0x3ff00000, RZ, 0xfc, !PT ;  /* 0x3ff000000b1d7812 */ /* 0x000fe200078efcff */
[----:B------:R-:W-:Y:S01]  /*19e0*/  BSSY.RECONVERGENT B0, `(.L_x_134) ;  /* 0x000004f000007945 */ /* 0x000fe20003800200 */
[----:B------:R-:W-:-:S03]  /*19f0*/  LOP3.LUT R11, R25, 0x7ff00000, RZ, 0xc0, !PT ;  /* 0x7ff00000190b7812 */ /* 0x000fc600078ec0ff */
[----:B------:R-:W-:Y:S01]  /*1a00*/  @!P2 LOP3.LUT R30, R27, 0x7ff00000, RZ, 0xc0, !PT ;  /* 0x7ff000001b1ea812 */ /* 0x000fe200078ec0ff */
[----:B------:R-:W-:Y:S01]  /*1a10*/  @!P2 IMAD.MOV.U32 R38, RZ, RZ, RZ ;  /* 0x000000ffff26a224 */ /* 0x000fe200078e00ff */
[----:B------:R-:W-:Y:S01]  /*1a20*/  @!P0 DMUL R28, R26, 8.98846567431157953865e+307 ;  /* 0x7fe000001a1c8828 */ /* 0x000fe20000000000 */
[C---:B------:R-:W-:Y:S02]  /*1a30*/  ISETP.GE.U32.AND P1, PT, R11.reuse, R17, PT ;  /* 0x000000110b00720c */ /* 0x040fe40003f26070 */
[----:B------:R-:W-:Y:S01]  /*1a40*/  @!P2 ISETP.GE.U32.AND P3, PT, R11, R30, PT ;  /* 0x0000001e0b00a20c */ /* 0x000fe20003f66070 */
[----:B------:R-:W-:Y:S01]  /*1a50*/  IMAD.MOV.U32 R30, RZ, RZ, R24 ;  /* 0x000000ffff1e7224 */ /* 0x000fe200078e0018 */
[C---:B------:R-:W-:Y:S01]  /*1a60*/  SEL R31, R13.reuse, 0x63400000, !P1 ;  /* 0x634000000d1f7807 */ /* 0x040fe20004800000 */
[----:B------:R-:W0:Y:S01]  /*1a70*/  MUFU.RCP64H R33, R29 ;  /* 0x0000001d00217308 */ /* 0x000e220000001800 */
[----:B------:R-:W-:Y:S02]  /*1a80*/  @!P2 SEL R15, R13, 0x63400000, !P3 ;  /* 0x634000000d0fa807 */ /* 0x000fe40005800000 */
[----:B------:R-:W-:-:S02]  /*1a90*/  LOP3.LUT R31, R31, 0x800fffff, R25, 0xf8, !PT ;  /* 0x800fffff1f1f7812 */ /* 0x000fc400078ef819 */
[----:B------:R-:W-:Y:S02]  /*1aa0*/  @!P2 LOP3.LUT R15, R15, 0x80000000, R25, 0xf8, !PT ;  /* 0x800000000f0fa812 */ /* 0x000fe400078ef819 */
[----:B------:R-:W-:Y:S02]  /*1ab0*/  @!P0 LOP3.LUT R17, R29, 0x7ff00000, RZ, 0xc0, !PT ;  /* 0x7ff000001d118812 */ /* 0x000fe400078ec0ff */
[----:B------:R-:W-:Y:S01]  /*1ac0*/  @!P2 LOP3.LUT R39, R15, 0x100000, RZ, 0xfc, !PT ;  /* 0x001000000f27a812 */ /* 0x000fe200078efcff */
[----:B------:R-:W-:-:S05]  /*1ad0*/  IMAD.MOV.U32 R15, RZ, RZ, R11 ;  /* 0x000000ffff0f7224 */ /* 0x000fca00078e000b */
[----:B------:R-:W-:Y:S02]  /*1ae0*/  @!P2 DFMA R30, R30, 2, -R38 ;  /* 0x400000001e1ea82b */ /* 0x000fe40000000826 */
[----:B0-----:R-:W-:-:S08]  /*1af0*/  DFMA R38, R32, -R28, 1 ;  /* 0x3ff000002026742b */ /* 0x001fd0000000081c */
[----:B------:R-:W-:Y:S01]  /*1b00*/  DFMA R38, R38, R38, R38 ;  /* 0x000000262626722b */ /* 0x000fe20000000026 */
[----:B------:R-:W-:-:S05]  /*1b10*/  @!P2 LOP3.LUT R15, R31, 0x7ff00000, RZ, 0xc0, !PT ;  /* 0x7ff000001f0fa812 */ /* 0x000fca00078ec0ff */
[----:B------:R-:W-:Y:S02]  /*1b20*/  VIADD R19, R15, 0xffffffff ;  /* 0xffffffff0f137836 */ /* 0x000fe40000000000 */
[----:B------:R-:W-:-:S03]  /*1b30*/  DFMA R32, R32, R38, R32 ;  /* 0x000000262020722b */ /* 0x000fc60000000020 */
[----:B------:R-:W-:Y:S01]  /*1b40*/  ISETP.GT.U32.AND P0, PT, R19, 0x7feffffe, PT ;  /* 0x7feffffe1300780c */ /* 0x000fe20003f04070 */
[----:B------:R-:W-:-:S04]  /*1b50*/  VIADD R19, R17, 0xffffffff ;  /* 0xffffffff11137836 */ /* 0x000fc80000000000 */
[----:B------:R-:W-:Y:S01]  /*1b60*/  DFMA R40, R32, -R28, 1 ;  /* 0x3ff000002028742b */ /* 0x000fe2000000081c */
[----:B------:R-:W-:-:S07]  /*1b70*/  ISETP.GT.U32.OR P0, PT, R19, 0x7feffffe, P0 ;  /* 0x7feffffe1300780c */ /* 0x000fce0000704470 */
[----:B------:R-:W-:-:S08]  /*1b80*/  DFMA R40, R32, R40, R32 ;  /* 0x000000282028722b */ /* 0x000fd00000000020 */
[----:B------:R-:W-:-:S08]  /*1b90*/  DMUL R38, R40, R30 ;  /* 0x0000001e28267228 */ /* 0x000fd00000000000 */
[----:B------:R-:W-:-:S08]  /*1ba0*/  DFMA R32, R38, -R28, R30 ;  /* 0x8000001c2620722b */ /* 0x000fd0000000001e */
[----:B------:R-:W-:Y:S01]  /*1bb0*/  DFMA R32, R40, R32, R38 ;  /* 0x000000202820722b */ /* 0x000fe20000000026 */
[----:B------:R-:W-:Y:S10]  /*1bc0*/  @P0 BRA `(.L_x_135) ;  /* 0x00000000006c0947 */ /* 0x000ff40003800000 */
[----:B------:R-:W-:-:S04]  /*1bd0*/  LOP3.LUT R24, R27, 0x7ff00000, RZ, 0xc0, !PT ;  /* 0x7ff000001b187812 */ /* 0x000fc800078ec0ff */
[CC--:B------:R-:W-:Y:S02]  /*1be0*/  VIADDMNMX R15, R11.reuse, -R24.reuse, 0xb9600000, !PT ;  /* 0xb96000000b0f7446 */ /* 0x0c0fe40007800918 */
[----:B------:R-:W-:Y:S02]  /*1bf0*/  ISETP.GE.U32.AND P0, PT, R11, R24, PT ;  /* 0x000000180b00720c */ /* 0x000fe40003f06070 */
[----:B------:R-:W-:Y:S02]  /*1c00*/  VIMNMX R15, PT, PT, R15, 0x46a00000, PT ;  /* 0x46a000000f0f7848 */ /* 0x000fe40003fe0100 */
[----:B------:R-:W-:-:S05]  /*1c10*/  SEL R24, R13, 0x63400000, !P0 ;  /* 0x634000000d187807 */ /* 0x000fca0004000000 */
[----:B------:R-:W-:Y:S02]  /*1c20*/  IMAD.IADD R15, R15, 0x1, -R24 ;  /* 0x000000010f0f7824 */ /* 0x000fe400078e0a18 */
[----:B------:R-:W-:Y:S02]  /*1c30*/  IMAD.MOV.U32 R24, RZ, RZ, RZ ;  /* 0x000000ffff187224 */ /* 0x000fe400078e00ff */
[----:B------:R-:W-:-:S06]  /*1c40*/  VIADD R25, R15, 0x7fe00000 ;  /* 0x7fe000000f197836 */ /* 0x000fcc0000000000 */
[----:B------:R-:W-:-:S10]  /*1c50*/  DMUL R38, R32, R24 ;  /* 0x0000001820267228 */ /* 0x000fd40000000000 */
[----:B------:R-:W-:-:S13]  /*1c60*/  FSETP.GTU.AND P0, PT, |R39|, 1.469367938527859385e-39, PT ;  /* 0x001000002700780b */ /* 0x000fda0003f0c200 */
[----:B------:R-:W-:Y:S05]  /*1c70*/  @P0 BRA `(.L_x_136) ;  /* 0x0000000000940947 */ /* 0x000fea0003800000 */
[----:B------:R-:W-:-:S06]  /*1c80*/  DFMA R28, R32, -R28, R30 ;  /* 0x8000001c201c722b */ /* 0x000fcc000000001e */
[----:B------:R-:W-:-:S04]  /*1c90*/  IMAD.MOV.U32 R28, RZ, RZ, RZ ;  /* 0x000000ffff1c7224 */ /* 0x000fc800078e00ff */
        /* <DEDUP_REMOVED lines=14> */
.L_x_135:
        /* <DEDUP_REMOVED lines=16> */
.L_x_138:
[----:B------:R-:W-:Y:S01]  /*1e80*/  LOP3.LUT R39, R27, 0x80000, RZ, 0xfc, !PT ;  /* 0x000800001b277812 */ /* 0x000fe200078efcff */
[----:B------:R-:W-:Y:S01]  /*1e90*/  IMAD.MOV.U32 R38, RZ, RZ, R26 ;  /* 0x000000ffff267224 */ /* 0x000fe200078e001a */
[----:B------:R-:W-:Y:S06]  /*1ea0*/  BRA `(.L_x_136) ;  /* 0x0000000000087947 */ /* 0x000fec0003800000 */
.L_x_137:
[----:B------:R-:W-:Y:S01]  /*1eb0*/  LOP3.LUT R39, R25, 0x80000, RZ, 0xfc, !PT ;  /* 0x0008000019277812 */ /* 0x000fe200078efcff */
[----:B------:R-:W-:-:S07]  /*1ec0*/  IMAD.MOV.U32 R38, RZ, RZ, R24 ;  /* 0x000000ffff267224 */ /* 0x000fce00078e0018 */
.L_x_136:
[----:B------:R-:W-:Y:S05]  /*1ed0*/  BSYNC.RECONVERGENT B0 ;  /* 0x0000000000007941 */ /* 0x000fea0003800200 */
.L_x_134:
[----:B------:R-:W-:Y:S02]  /*1ee0*/  IMAD.MOV.U32 R24, RZ, RZ, R9 ;  /* 0x000000ffff187224 */ /* 0x000fe400078e0009 */
[----:B------:R-:W-:-:S04]  /*1ef0*/  IMAD.MOV.U32 R25, RZ, RZ, 0x0 ;  /* 0x00000000ff197424 */ /* 0x000fc800078e00ff */
[----:B------:R-:W-:Y:S05]  /*1f00*/  RET.REL.NODEC R24 `(_Z12cu_push_gradPhiiS_S_) ;  /* 0xffffffe0183c7950 */ /* 0x000fea0003c3ffff */
.L_x_139:
        /* <DEDUP_REMOVED lines=15> */
.L_x_151:


//--------------------- .text._Z13copy_verticalPhiii --------------------------
	.section	.text._Z13copy_verticalPhiii,"ax",@progbits
	.align	128
        .global         _Z13copy_verticalPhiii
        .type           _Z13copy_verticalPhiii,@function
        .size           _Z13copy_verticalPhiii,(.L_x_154 - _Z13copy_verticalPhiii)
        .other          _Z13copy_verticalPhiii,@"STO_CUDA_ENTRY STV_DEFAULT"
_Z13copy_verticalPhiii:
.text._Z13copy_verticalPhiii:
[----:B------:R-:W-:Y:S01]  /*0000*/  LDC R1, c[0x0][0x37c] ;  /* 0x0000df00ff017b82 */ /* 0x000fe20000000800 */
[----:B------:R-:W0:Y:S07]  /*0010*/  S2R R3, SR_TID.X ;  /* 0x0000000000037919 */ /* 0x000e2e0000002100 */
[----:B------:R-:W0:Y:S01]  /*0020*/  S2UR UR4, SR_CTAID.X ;  /* 0x00000000000479c3 */ /* 0x000e220000002500 */
[----:B------:R-:W1:Y:S07]  /*0030*/  LDCU UR5, c[0x0][0x38c] ;  /* 0x00007180ff0577ac */ /* 0x000e6e0008000800 */
[----:B------:R-:W0:Y:S08]  /*0040*/  LDC R0, c[0x0][0x360] ;  /* 0x0000d800ff007b82 */ /* 0x000e300000000800 */
[----:B------:R-:W2:Y:S01]  /*0050*/  LDC R15, c[0x0][0x390] ;  /* 0x0000e400ff0f7b82 */ /* 0x000ea20000000800 */
[----:B0-----:R-:W-:Y:S01]  /*0060*/  IMAD R0, R0, UR4, R3 ;  /* 0x0000000400007c24 */ /* 0x001fe2000f8e0203 */
[----:B--2---:R-:W-:-:S04]  /*0070*/  ISETP.GE.AND P0, PT, R15, 0x1, PT ;  /* 0x000000010f00780c */ /* 0x004fc80003f06270 */
[----:B-1----:R-:W-:-:S13]  /*0080*/  ISETP.GE.OR P0, PT, R0, UR5, !P0 ;  /* 0x0000000500007c0c */ /* 0x002fda000c706670 */
[----:B------:R-:W-:Y:S05]  /*0090*/  @P0 EXIT ;  /* 0x000000000000094d */ /* 0x000fea0003800000 */
[----:B------:R-:W0:Y:S01]  /*00a0*/  LDCU UR4, c[0x0][0x388] ;  /* 0x00007100ff0477ac */ /* 0x000e220008000800 */
[C---:B------:R-:W-:Y:S01]  /*00b0*/  ISETP.GE.U32.AND P1, PT, R15.reuse, 0x8, PT ;  /* 0x000000080f00780c */ /* 0x040fe20003f26070 */
[----:B------:R-:W-:Y:S01]  /*00c0*/  IMAD.MOV.U32 R13, RZ, RZ, RZ ;  /* 0x000000ffff0d7224 */ /* 0x000fe200078e00ff */
[----:B------:R-:W-:Y:S01]  /*00d0*/  LOP3.LUT R20, R15, 0x7, RZ, 0xc0, !PT ;  /* 0x000000070f147812 */ /* 0x000fe200078ec0ff */
[----:B------:R-:W1:Y:S03]  /*00e0*/  LDCU.64 UR6, c[0x0][0x358] ;  /* 0x00006b00ff0677ac */ /* 0x000e660008000a00 */
[----:B------:R-:W-:Y:S01]  /*00f0*/  ISETP.NE.AND P0, PT, R20, RZ, PT ;  /* 0x000000ff1400720c */ /* 0x000fe20003f05270 */
[----:B0-----:R-:W-:-:S04]  /*0100*/  IMAD R0, R0, UR4, RZ ;  /* 0x0000000400007c24 */ /* 0x001fc8000f8e02ff */
[C---:B------:R-:W-:Y:S02]  /*0110*/  VIADD R2, R0.reuse, UR4 ;  /* 0x0000000400027c36 */ /* 0x040fe40008000000 */
[-C--:B------:R-:W-:Y:S02]  /*0120*/  IMAD R0, R0, R15.reuse, RZ ;  /* 0x0000000f00007224 */ /* 0x080fe400078e02ff */
[C---:B------:R-:W-:Y:S02]  /*0130*/  VIADD R12, R2.reuse, 0xffffffff ;  /* 0xffffffff020c7836 */ /* 0x040fe40000000000 */
[----:B------:R-:W-:Y:S02]  /*0140*/  VIADD R10, R2, 0xfffffffe ;  /* 0xfffffffe020a7836 */ /* 0x000fe40000000000 */
[----:B------:R-:W-:Y:S02]  /*0150*/  IMAD.IADD R11, R0, 0x1, R15 ;  /* 0x00000001000b7824 */ /* 0x000fe400078e020f */
[----:B------:R-:W-:-:S02]  /*0160*/  IMAD R12, R12, R15, RZ ;  /* 0x0000000f0c0c7224 */ /* 0x000fc400078e02ff */
[----:B------:R-:W-:Y:S01]  /*0170*/  IMAD R10, R10, R15, RZ ;  /* 0x0000000f0a0a7224 */ /* 0x000fe200078e02ff */
[----:B-1----:R-:W-:Y:S06]  /*0180*/  @!P1 BRA `(.L_x_140) ;  /* 0x0000000000e09947 */ /* 0x002fec0003800000 */
[----:B------:R-:W0:Y:S01]  /*0190*/  LDCU.64 UR4, c[0x0][0x380] ;  /* 0x00007000ff0477ac */ /* 0x000e220008000a00 */
[----:B------:R-:W-:Y:S01]  /*01a0*/  LOP3.LUT R13, R15, 0x7ffffff8, RZ, 0xc0, !PT ;  /* 0x7ffffff80f0d7812 */ /* 0x000fe200078ec0ff */
[----:B------:R-:W-:Y:S02]  /*01b0*/  IMAD.MOV.U32 R16, RZ, RZ, R10 ;  /* 0x000000ffff107224 */ /* 0x000fe400078e000a */
[----:B------:R-:W-:Y:S02]  /*01c0*/  IMAD.MOV.U32 R17, RZ, RZ, R12 ;  /* 0x000000ffff117224 */ /* 0x000fe400078e000c */
[----:B------:R-:W-:Y:S02]  /*01d0*/  IMAD.MOV.U32 R18, RZ, RZ, R0 ;  /* 0x000000ffff127224 */ /* 0x000fe400078e0000 */
[----:B------:R-:W-:Y:S02]  /*01e0*/  IMAD.MOV.U32 R14, RZ, RZ, R11 ;  /* 0x000000ffff0e7224 */ /* 0x000fe400078e000b */
[----:B------:R-:W-:Y:S01]  /*01f0*/  IMAD.MOV R19, RZ, RZ, -R13 ;  /* 0x000000ffff137224 */ /* 0x000fe200078e0a0d */
[----:B0-----:R-:W-:-:S04]  /*0200*/  UIADD3 UR4, UP0, UPT, UR4, 0x3, URZ ;  /* 0x0000000304047890 */ /* 0x001fc8000ff1e0ff */
[----:B------:R-:W-:-:S12]  /*0210*/  UIADD3.X UR5, UPT, UPT, URZ, UR5, URZ, UP0, !UPT ;  /* 0x00000005ff057290 */ /* 0x000fd800087fe4ff */
.L_x_141:
[----:B------:R-:W-:-:S04]  /*0220*/  IADD3 R2, P1, PT, R14, UR4, RZ ;  /* 0x000000040e027c10 */ /* 0x000fc8000ff3e0ff */
[----:B------:R-:W-:-:S05]  /*0230*/  LEA.HI.X.SX32 R3, R14, UR5, 0x1, P1 ;  /* 0x000000050e037c11 */ /* 0x000fca00088f0eff */
[----:B----4-:R-:W2:Y:S01]  /*0240*/  LDG.E.U8 R21, desc[UR6][R2.64+-0x3] ;  /* 0xfffffd0602157981 */ /* 0x010ea2000c1e1100 */
[C---:B------:R-:W-:Y:S02]  /*0250*/  IADD3 R4, P1, PT, R18.reuse, UR4, RZ ;  /* 0x0000000412047c10 */ /* 0x040fe4000ff3e0ff */
[C---:B------:R-:W-:Y:S02]  /*0260*/  IADD3 R6, P2, PT, R17.reuse, UR4, RZ ;  /* 0x0000000411067c10 */ /* 0x040fe4000ff5e0ff */
[----:B------:R-:W-:Y:S02]  /*0270*/  LEA.HI.X.SX32 R5, R18, UR5, 0x1, P1 ;  /* 0x0000000512057c11 */ /* 0x000fe400088f0eff */
[----:B------:R-:W-:-:S03]  /*0280*/  LEA.HI.X.SX32 R7, R17, UR5, 0x1, P2 ;  /* 0x0000000511077c11 */ /* 0x000fc600090f0eff */
[----:B--2---:R0:W-:Y:S04]  /*0290*/  STG.E.U8 desc[UR6][R4.64+-0x3], R21 ;  /* 0xfffffd1504007986 */ /* 0x0041e8000c101106 */
[----:B------:R-:W2:Y:S01]  /*02a0*/  LDG.E.U8 R23, desc[UR6][R6.64+-0x3] ;  /* 0xfffffd0606177981 */ /* 0x000ea2000c1e1100 */
[----:B------:R-:W-:-:S04]  /*02b0*/  IADD3 R8, P1, PT, R16, UR4, RZ ;  /* 0x0000000410087c10 */ /* 0x000fc8000ff3e0ff */
[----:B------:R-:W-:-:S05]  /*02c0*/  LEA.HI.X.SX32 R9, R16, UR5, 0x1, P1 ;  /* 0x0000000510097c11 */ /* 0x000fca00088f0eff */
[----:B--2---:R1:W-:Y:S04]  /*02d0*/  STG.E.U8 desc[UR6][R8.64+-0x3], R23 ;  /* 0xfffffd1708007986 */ /* 0x0043e8000c101106 */
[----:B------:R-:W2:Y:S04]  /*02e0*/  LDG.E.U8 R25, desc[UR6][R2.64+-0x2] ;  /* 0xfffffe0602197981 */ /* 0x000ea8000c1e1100 */
[----:B--2---:R2:W-:Y:S04]  /*02f0*/  STG.E.U8 desc[UR6][R4.64+-0x2], R25 ;  /* 0xfffffe1904007986 */ /* 0x0045e8000c101106 */
[----:B------:R-:W3:Y:S04]  /*0300*/  LDG.E.U8 R27, desc[UR6][R6.64+-0x2] ;  /* 0xfffffe06061b7981 */ /* 0x000ee8000c1e1100 */
[----:B---3--:R3:W-:Y:S04]  /*0310*/  STG.E.U8 desc[UR6][R8.64+-0x2], R27 ;  /* 0xfffffe1b08007986 */ /* 0x0087e8000c101106 */
[----:B------:R-:W4:Y:S04]  /*0320*/  LDG.E.U8 R29, desc[UR6][R2.64+-0x1] ;  /* 0xffffff06021d7981 */ /* 0x000f28000c1e1100 */
[----:B----4-:R4:W-:Y:S04]  /*0330*/  STG.E.U8 desc[UR6][R4.64+-0x1], R29 ;  /* 0xffffff1d04007986 */ /* 0x0109e8000c101106 */
[----:B0-----:R-:W5:Y:S04]  /*0340*/  LDG.E.U8 R21, desc[UR6][R6.64+-0x1] ;  /* 0xffffff0606157981 */ /* 0x001f68000c1e1100 */
[----:B-----5:R0:W-:Y:S04]  /*0350*/  STG.E.U8 desc[UR6][R8.64+-0x1], R21 ;  /* 0xffffff1508007986 */ /* 0x0201e8000c101106 */
[----:B------:R-:W5:Y:S04]  /*0360*/  LDG.E.U8 R22, desc[UR6][R2.64] ;  /* 0x0000000602167981 */ /* 0x000f68000c1e1100 */
[----:B-----5:R5:W-:Y:S04]  /*0370*/  STG.E.U8 desc[UR6][R4.64], R22 ;  /* 0x0000001604007986 */ /* 0x020be8000c101106 */
        /* <DEDUP_REMOVED lines=8> */
[----:B0-----:R-:W5:Y:S04]  /*0400*/  LDG.E.U8 R21, desc[UR6][R6.64+0x2] ;  /* 0x0000020606157981 */ /* 0x001f68000c1e1100 */
[----:B-----5:R4:W-:Y:S04]  /*0410*/  STG.E.U8 desc[UR6][R8.64+0x2], R21 ;  /* 0x0000021508007986 */ /* 0x0209e8000c101106 */
[----:B------:R-:W5:Y:S04]  /*0420*/  LDG.E.U8 R22, desc[UR6][R2.64+0x3] ;  /* 0x0000030602167981 */ /* 0x000f68000c1e1100 */
[----:B-----5:R4:W-:Y:S04]  /*0430*/  STG.E.U8 desc[UR6][R4.64+0x3], R22 ;  /* 0x0000031604007986 */ /* 0x0209e8000c101106 */
[----:B-1----:R-:W5:Y:S04]  /*0440*/  LDG.E.U8 R23, desc[UR6][R6.64+0x3] ;  /* 0x0000030606177981 */ /* 0x002f68000c1e1100 */
[----:B-----5:R4:W-:Y:S04]  /*0450*/  STG.E.U8 desc[UR6][R8.64+0x3], R23 ;  /* 0x0000031708007986 */ /* 0x0209e8000c101106 */
[----:B--2---:R-:W2:Y:S01]  /*0460*/  LDG.E.U8 R25, desc[UR6][R2.64+0x4] ;  /* 0x0000040602197981 */ /* 0x004ea2000c1e1100 */
[----:B------:R-:W-:-:S05]  /*0470*/  VIADD R19, R19, 0x8 ;  /* 0x0000000813137836 */ /* 0x000fca0000000000 */
[----:B------:R-:W-:Y:S01]  /*0480*/  ISETP.NE.AND P1, PT, R19, RZ, PT ;  /* 0x000000ff1300720c */ /* 0x000fe20003f25270 */
[----:B--2---:R4:W-:Y:S04]  /*0490*/  STG.E.U8 desc[UR6][R4.64+0x4], R25 ;  /* 0x0000041904007986 */ /* 0x0049e8000c101106 */
[----:B---3--:R-:W2:Y:S01]  /*04a0*/  LDG.E.U8 R27, desc[UR6][R6.64+0x4] ;  /* 0x00000406061b7981 */ /* 0x008ea2000c1e1100 */
[----:B------:R-:W-:Y:S02]  /*04b0*/  VIADD R14, R14, 0x8 ;  /* 0x000000080e0e7836 */ /* 0x000fe40000000000 */
[----:B------:R-:W-:Y:S02]  /*04c0*/  VIADD R18, R18, 0x8 ;  /* 0x0000000812127836 */ /* 0x000fe40000000000 */
[----:B------:R-:W-:-:S02]  /*04d0*/  VIADD R17, R17, 0x8 ;  /* 0x0000000811117836 */ /* 0x000fc40000000000 */
[----:B------:R-:W-:Y:S01]  /*04e0*/  VIADD R16, R16, 0x8 ;  /* 0x0000000810107836 */ /* 0x000fe20000000000 */
[----:B--2---:R4:W-:Y:S01]  /*04f0*/  STG.E.U8 desc[UR6][R8.64+0x4], R27 ;  /* 0x0000041b08007986 */ /* 0x0049e2000c101106 */
[----:B------:R-:W-:Y:S05]  /*0500*/  @P1 BRA `(.L_x_141) ;  /* 0xfffffffc00441947 */ /* 0x000fea000383ffff */
.L_x_140:
[----:B------:R-:W-:Y:S05]  /*0510*/  @!P0 EXIT ;  /* 0x000000000000894d */ /* 0x000fea0003800000 */
[----:B------:R-:W-:Y:S02]  /*0520*/  ISETP.GE.U32.AND P1, PT, R20, 0x4, PT ;  /* 0x000000041400780c */ /* 0x000fe40003f26070 */
[----:B------:R-:W-:-:S04]  /*0530*/  LOP3.LUT R14, R15, 0x3, RZ, 0xc0, !PT ;  /* 0x000000030f0e7812 */ /* 0x000fc800078ec0ff */
[----:B------:R-:W-:-:S07]  /*0540*/  ISETP.NE.AND P0, PT, R14, RZ, PT ;  /* 0x000000ff0e00720c */ /* 0x000fce0003f05270 */
[----:B------:R-:W-:Y:S06]  /*0550*/  @!P1 BRA `(.L_x_142) ;  /* 0x0000000000789947 */ /* 0x000fec0003800000 */
[----:B------:R-:W0:Y:S01]  /*0560*/  LDCU.64 UR4, c[0x0][0x380] ;  /* 0x00007000ff0477ac */ /* 0x000e220008000a00 */
[----:B------:R-:W-:-:S05]  /*0570*/  IMAD.IADD R2, R11, 0x1, R13 ;  /* 0x000000010b027824 */ /* 0x000fca00078e020d */
[----:B0-----:R-:W-:-:S04]  /*0580*/  IADD3 R6, P1, PT, R2, UR4, RZ ;  /* 0x0000000402067c10 */ /* 0x001fc8000ff3e0ff */
[----:B------:R-:W-:-:S05]  /*0590*/  LEA.HI.X.SX32 R7, R2, UR5, 0x1, P1 ;  /* 0x0000000502077c11 */ /* 0x000fca00088f0eff */
[----:B------:R-:W2:Y:S01]  /*05a0*/  LDG.E.U8 R17, desc[UR6][R6.64] ;  /* 0x0000000606117981 */ /* 0x000ea2000c1e1100 */
[--C-:B------:R-:W-:Y:S02]  /*05b0*/  IMAD.IADD R3, R0, 0x1, R13.reuse ;  /* 0x0000000100037824 */ /* 0x100fe400078e020d */
[----:B----4-:R-:W-:-:S03]  /*05c0*/  IMAD.IADD R8, R12, 0x1, R13 ;  /* 0x000000010c087824 */ /* 0x010fc600078e020d */
[C---:B------:R-:W-:Y:S02]  /*05d0*/  IADD3 R4, P1, PT, R3.reuse, UR4, RZ ;  /* 0x0000000403047c10 */ /* 0x040fe4000ff3e0ff */
[C---:B------:R-:W-:Y:S02]  /*05e0*/  IADD3 R2, P2, PT, R8.reuse, UR4, RZ ;  /* 0x0000000408027c10 */ /* 0x040fe4000ff5e0ff */
[----:B------:R-:W-:Y:S02]  /*05f0*/  LEA.HI.X.SX32 R5, R3, UR5, 0x1, P1 ;  /* 0x0000000503057c11 */ /* 0x000fe400088f0eff */
[----:B------:R-:W-:Y:S01]  /*0600*/  LEA.HI.X.SX32 R3, R8, UR5, 0x1, P2 ;  /* 0x0000000508037c11 */ /* 0x000fe200090f0eff */
[----:B------:R-:W-:Y:S02]  /*0610*/  IMAD.IADD R9, R10, 0x1, R13 ;  /* 0x000000010a097824 */ /* 0x000fe400078e020d */
        /* <DEDUP_REMOVED lines=9> */
[----:B------:R-:W3:Y:S04]  /*06b0*/  LDG.E.U8 R25, desc[UR6][R6.64+0x2] ;  /* 0x0000020606197981 */ /* 0x000ee8000c1e1100 */
[----:B---3--:R2:W-:Y:S04]  /*06c0*/  STG.E.U8 desc[UR6][R4.64+0x2], R25 ;  /* 0x0000021904007986 */ /* 0x0085e8000c101106 */
[----:B0-----:R-:W3:Y:S04]  /*06d0*/  LDG.E.U8 R17, desc[UR6][R2.64+0x2] ;  /* 0x0000020602117981 */ /* 0x001ee8000c1e1100 */
[----:B---3--:R2:W-:Y:S04]  /*06e0*/  STG.E.U8 desc[UR6][R8.64+0x2], R17 ;  /* 0x0000021108007986 */ /* 0x0085e8000c101106 */
[----:B------:R-:W3:Y:S04]  /*06f0*/  LDG.E.U8 R27, desc[UR6][R6.64+0x3] ;  /* 0x00000306061b7981 */ /* 0x000ee8000c1e1100 */
[----:B---3--:R2:W-:Y:S04]  /*0700*/  STG.E.U8 desc[UR6][R4.64+0x3], R27 ;  /* 0x0000031b04007986 */ /* 0x0085e8000c101106 */
[----:B-1----:R-:W3:Y:S01]  /*0710*/  LDG.E.U8 R19, desc[UR6][R2.64+0x3] ;  /* 0x0000030602137981 */ /* 0x002ee2000c1e1100 */
[----:B------:R-:W-:-:S03]  /*0720*/  VIADD R13, R13, 0x4 ;  /* 0x000000040d0d7836 */ /* 0x000fc60000000000 */
[----:B---3--:R2:W-:Y:S04]  /*0730*/  STG.E.U8 desc[UR6][R8.64+0x3], R19 ;  /* 0x0000031308007986 */ /* 0x0085e8000c101106 */
.L_x_142:
[----:B------:R-:W-:Y:S05]  /*0740*/  @!P0 EXIT ;  /* 0x000000000000894d */ /* 0x000fea0003800000 */
[----:B------:R-:W-:Y:S02]  /*0750*/  ISETP.NE.AND P1, PT, R14, 0x1, PT ;  /* 0x000000010e00780c */ /* 0x000fe40003f25270 */
[----:B------:R-:W-:-:S04]  /*0760*/  LOP3.LUT R15, R15, 0x1, RZ, 0xc0, !PT ;  /* 0x000000010f0f7812 */ /* 0x000fc800078ec0ff */
[----:B------:R-:W-:-:S07]  /*0770*/  ISETP.NE.U32.AND P0, PT, R15, 0x1, PT ;  /* 0x000000010f00780c */ /* 0x000fce0003f05070 */
[----:B------:R-:W-:Y:S06]  /*0780*/  @!P1 BRA `(.L_x_143) ;  /* 0x0000000000589947 */ /* 0x000fec0003800000 */
[----:B------:R-:W0:Y:S01]  /*0790*/  LDCU.64 UR4, c[0x0][0x380] ;  /* 0x00007000ff0477ac */ /* 0x000e220008000a00 */
[----:B------:R-:W-:-:S05]  /*07a0*/  IMAD.IADD R2, R11, 0x1, R13 ;  /* 0x000000010b027824 */ /* 0x000fca00078e020d */
[----:B0-----:R-:W-:-:S04]  /*07b0*/  IADD3 R6, P1, PT, R2, UR4, RZ ;  /* 0x0000000402067c10 */ /* 0x001fc8000ff3e0ff */
[----:B------:R-:W-:-:S05]  /*07c0*/  LEA.HI.X.SX32 R7, R2, UR5, 0x1, P1 ;  /* 0x0000000502077c11 */ /* 0x000fca00088f0eff */
[----:B------:R-:W3:Y:S01]  /*07d0*/  LDG.E.U8 R15, desc[UR6][R6.64] ;  /* 0x00000006060f7981 */ /* 0x000ee2000c1e1100 */
[--C-:B------:R-:W-:Y:S02]  /*07e0*/  IMAD.IADD R3, R0, 0x1, R13.reuse ;  /* 0x0000000100037824 */ /* 0x100fe400078e020d */
[----:B--2-4-:R-:W-:-:S03]  /*07f0*/  IMAD.IADD R8, R12, 0x1, R13 ;  /* 0x000000010c087824 */ /* 0x014fc600078e020d */
[C---:B------:R-:W-:Y:S02]  /*0800*/  IADD3 R4, P1, PT, R3.reuse, UR4, RZ ;  /* 0x0000000403047c10 */ /* 0x040fe4000ff3e0ff */
[C---:B------:R-:W-:Y:S02]  /*0810*/  IADD3 R2, P2, PT, R8.reuse, UR4, RZ ;  /* 0x0000000408027c10 */ /* 0x040fe4000ff5e0ff */
[----:B------:R-:W-:Y:S02]  /*0820*/  LEA.HI.X.SX32 R5, R3, UR5, 0x1, P1 ;  /* 0x0000000503057c11 */ /* 0x000fe400088f0eff */
[----:B------:R-:W-:Y:S01]  /*0830*/  LEA.HI.X.SX32 R3, R8, UR5, 0x1, P2 ;  /* 0x0000000508037c11 */ /* 0x000fe200090f0eff */
[----:B------:R-:W-:Y:S02]  /*0840*/  IMAD.IADD R9, R10, 0x1, R13 ;  /* 0x000000010a097824 */ /* 0x000fe400078e020d */
[----:B---3--:R0:W-:Y:S04]  /*0850*/  STG.E.U8 desc[UR6][R4.64], R15 ;  /* 0x0000000f04007986 */ /* 0x0081e8000c101106 */
[----:B------:R-:W2:Y:S01]  /*0860*/  LDG.E.U8 R17, desc[UR6][R2.64] ;  /* 0x0000000602117981 */ /* 0x000ea2000c1e1100 */
[----:B------:R-:W-:-:S04]  /*0870*/  IADD3 R8, P1, PT, R9, UR4, RZ ;  /* 0x0000000409087c10 */ /* 0x000fc8000ff3e0ff */
[----:B------:R-:W-:-:S05]  /*0880*/  LEA.HI.X.SX32 R9, R9, UR5, 0x1, P1 ;  /* 0x0000000509097c11 */ /* 0x000fca00088f0eff */
[----:B--2---:R0:W-:Y:S04]  /*0890*/  STG.E.U8 desc[UR6][R8.64], R17 ;  /* 0x0000001108007986 */ /* 0x0041e8000c101106 */
[----:B------:R-:W2:Y:S04]  /*08a0*/  LDG.E.U8 R7, desc[UR6][R6.64+0x1] ;  /* 0x0000010606077981 */ /* 0x000ea8000c1e1100 */
[----:B--2---:R0:W-:Y:S04]  /*08b0*/  STG.E.U8 desc[UR6][R4.64+0x1], R7 ;  /* 0x0000010704007986 */ /* 0x0041e8000c101106 */
[----:B------:R-:W2:Y:S01]  /*08c0*/  LDG.E.U8 R19, desc[UR6][R2.64+0x1] ;  /* 0x0000010602137981 */ /* 0x000ea2000c1e1100 */
[----:B------:R-:W-:-:S03]  /*08d0*/  VIADD R13, R13, 0x2 ;  /* 0x000000020d0d7836 */ /* 0x000fc60000000000 */
[----:B--2---:R0:W-:Y:S04]  /*08e0*/  STG.E.U8 desc[UR6][R8.64+0x1], R19 ;  /* 0x0000011308007986 */ /* 0x0041e8000c101106 */
.L_x_143:
[----:B------:R-:W-:Y:S05]  /*08f0*/  @P0 EXIT ;  /* 0x000000000000094d */ /* 0x000fea0003800000 */
[----:B------:R-:W1:Y:S01]  /*0900*/  LDCU.64 UR4, c[0x0][0x380] ;  /* 0x00007000ff0477ac */ /* 0x000e620008000a00 */
[----:B------:R-:W-:-:S05]  /*0910*/  IMAD.IADD R11, R11, 0x1, R13 ;  /* 0x000000010b0b7824 */ /* 0x000fca00078e020d */
[----:B-1----:R-:W-:-:S04]  /*0920*/  IADD3 R2, P0, PT, R11, UR4, RZ ;  /* 0x000000040b027c10 */ /* 0x002fc8000ff1e0ff */
[----:B------:R-:W-:-:S06]  /*0930*/  LEA.HI.X.SX32 R3, R11, UR5, 0x1, P0 ;  /* 0x000000050b037c11 */ /* 0x000fcc00080f0eff */
[----:B------:R-:W3:Y:S01]  /*0940*/  LDG.E.U8 R3, desc[UR6][R2.64] ;  /* 0x0000000602037981 */ /* 0x000ee2000c1e1100 */
[--C-:B------:R-:W-:Y:S02]  /*0950*/  IMAD.IADD R0, R0, 0x1, R13.reuse ;  /* 0x0000000100007824 */ /* 0x100fe400078e020d */
[----:B------:R-:W-:-:S03]  /*0960*/  IMAD.IADD R12, R12, 0x1, R13 ;  /* 0x000000010c0c7824 */ /* 0x000fc600078e020d */
[----:B0-2-4-:R-:W-:Y:S02]  /*0970*/  IADD3 R4, P0, PT, R0, UR4, RZ ;  /* 0x0000000400047c10 */ /* 0x015fe4000ff1e0ff */
[----:B------:R-:W-:Y:S02]  /*0980*/  IADD3 R6, P1, PT, R12, UR4, RZ ;  /* 0x000000040c067c10 */ /* 0x000fe4000ff3e0ff */
[----:B------:R-:W-:Y:S02]  /*0990*/  LEA.HI.X.SX32 R5, R0, UR5, 0x1, P0 ;  /* 0x0000000500057c11 */ /* 0x000fe400080f0eff */
[----:B------:R-:W-:Y:S01]  /*09a0*/  LEA.HI.X.SX32 R7, R12, UR5, 0x1, P1 ;  /* 0x000000050c077c11 */ /* 0x000fe200088f0eff */
[----:B------:R-:W-:Y:S02]  /*09b0*/  IMAD.IADD R10, R10, 0x1, R13 ;  /* 0x000000010a0a7824 */ /* 0x000fe400078e020d */
[----:B---3--:R-:W-:Y:S04]  /*09c0*/  STG.E.U8 desc[UR6][R4.64], R3 ;  /* 0x0000000304007986 */ /* 0x008fe8000c101106 */
[----:B------:R-:W2:Y:S01]  /*09d0*/  LDG.E.U8 R7, desc[UR6][R6.64] ;  /* 0x0000000606077981 */ /* 0x000ea2000c1e1100 */
[----:B------:R-:W-:-:S04]  /*09e0*/  IADD3 R8, P0, PT, R10, UR4, RZ ;  /* 0x000000040a087c10 */ /* 0x000fc8000ff1e0ff */
[----:B------:R-:W-:-:S05]  /*09f0*/  LEA.HI.X.SX32 R9, R10, UR5, 0x1, P0 ;  /* 0x000000050a097c11 */ /* 0x000fca00080f0eff */
[----:B--2---:R-:W-:Y:S01]  /*0a00*/  STG.E.U8 desc[UR6][R8.64], R7 ;  /* 0x0000000708007986 */ /* 0x004fe2000c101106 */
[----:B------:R-:W-:Y:S05]  /*0a10*/  EXIT ;  /* 0x000000000000794d */ /* 0x000fea0003800000 */
.L_x_144:
        /* <DEDUP_REMOVED lines=14> */
.L_x_154:


//--------------------- .text._Z15copy_horizontalPhiii --------------------------
	.section	.text._Z15copy_horizontalPhiii,"ax",@progbits
	.align	128
        .global         _Z15copy_horizontalPhiii
        .type           _Z15copy_horizontalPhiii,@function
        .size           _Z15copy_horizontalPhiii,(.L_x_155 - _Z15copy_horizontalPhiii)
        .other          _Z15copy_horizontalPhiii,@"STO_CUDA_ENTRY STV_DEFAULT"
_Z15copy_horizontalPhiii:
.text._Z15copy_horizontalPhiii:
[----:B------:R-:W-:Y:S01]  /*0000*/  LDC R1, c[0x0][0x37c] ;  /* 0x0000df00ff017b82 */ /* 0x000fe20000000800 */
[----:B------:R-:W0:Y:S07]  /*0010*/  S2R R0, SR_TID.X ;  /* 0x0000000000007919 */ /* 0x000e2e0000002100 */
[----:B------:R-:W0:Y:S01]  /*0020*/  S2UR UR5, SR_CTAID.X ;  /* 0x00000000000579c3 */ /* 0x000e220000002500 */
[----:B------:R-:W1:Y:S07]  /*0030*/  LDCU UR8, c[0x0][0x388] ;  /* 0x00007100ff0877ac */ /* 0x000e6e0008000800 */
[----:B------:R-:W0:Y:S08]  /*0040*/  LDC R3, c[0x0][0x360] ;  /* 0x0000d800ff037b82 */ /* 0x000e300000000800 */
[----:B------:R-:W2:Y:S01]  /*0050*/  LDC R14, c[0x0][0x390] ;  /* 0x0000e400ff0e7b82 */ /* 0x000ea20000000800 */
[----:B-1----:R-:W-:Y:S01]  /*0060*/  UIADD3 UR4, UPT, UPT, UR8, -0x1, URZ ;  /* 0xffffffff08047890 */ /* 0x002fe2000fffe0ff */
[----:B0-----:R-:W-:-:S05]  /*0070*/  IMAD R3, R3, UR5, R0 ;  /* 0x0000000503037c24 */ /* 0x001fca000f8e0200 */
[----:B------:R-:W-:-:S04]  /*0080*/  ISETP.GE.AND P0, PT, R3, UR4, PT ;  /* 0x0000000403007c0c */ /* 0x000fc8000bf06270 */
[----:B------:R-:W-:-:S04]  /*0090*/  ISETP.EQ.OR P0, PT, R3, RZ, P0 ;  /* 0x000000ff0300720c */ /* 0x000fc80000702670 */
[----:B--2---:R-:W-:-:S13]  /*00a0*/  ISETP.LT.OR P0, PT, R14, 0x1, P0 ;  /* 0x000000010e00780c */ /* 0x004fda0000701670 */
[----:B------:R-:W-:Y:S05]  /*00b0*/  @P0 EXIT ;  /* 0x000000000000094d */ /* 0x000fea0003800000 */
[----:B------:R-:W0:Y:S01]  /*00c0*/  LDC R0, c[0x0][0x38c] ;  /* 0x0000e300ff007b82 */ /* 0x000e220000000800 */
[C---:B------:R-:W-:Y:S01]  /*00d0*/  ISETP.GE.U32.AND P1, PT, R14.reuse, 0x8, PT ;  /* 0x000000080e00780c */ /* 0x040fe20003f26070 */
[----:B------:R-:W-:Y:S01]  /*00e0*/  VIADD R11, R3, UR8 ;  /* 0x00000008030b7c36 */ /* 0x000fe20008000000 */
[----:B------:R-:W-:Y:S01]  /*00f0*/  LOP3.LUT R20, R14, 0x7, RZ, 0xc0, !PT ;  /* 0x000000070e147812 */ /* 0x000fe200078ec0ff */
[----:B------:R-:W1:Y:S01]  /*0100*/  LDCU.64 UR6, c[0x0][0x358] ;  /* 0x00006b00ff0677ac */ /* 0x000e620008000a00 */
[----:B------:R-:W-:Y:S02]  /*0110*/  IMAD.MOV.U32 R13, RZ, RZ, RZ ;  /* 0x000000ffff0d7224 */ /* 0x000fe400078e00ff */
[----:B------:R-:W-:Y:S01]  /*0120*/  ISETP.NE.AND P0, PT, R20, RZ, PT ;  /* 0x000000ff1400720c */ /* 0x000fe20003f05270 */
[----:B------:R-:W-:Y:S02]  /*0130*/  IMAD R11, R11, R14, RZ ;  /* 0x0000000e0b0b7224 */ /* 0x000fe400078e02ff */
[----:B0-----:R-:W-:-:S04]  /*0140*/  VIADD R0, R0, 0xfffffffe ;  /* 0xfffffffe00007836 */ /* 0x001fc80000000000 */
[----:B------:R-:W-:Y:S02]  /*0150*/  IMAD R5, R0, UR8, R3 ;  /* 0x0000000800057c24 */ /* 0x000fe4000f8e0203 */
[-C--:B------:R-:W-:Y:S02]  /*0160*/  IMAD R0, R3, R14.reuse, RZ ;  /* 0x0000000e03007224 */ /* 0x080fe400078e02ff */
[C---:B------:R-:W-:Y:S02]  /*0170*/  VIADD R7, R5.reuse, UR8 ;  /* 0x0000000805077c36 */ /* 0x040fe40008000000 */
[-C--:B------:R-:W-:Y:S02]  /*0180*/  IMAD R12, R5, R14.reuse, RZ ;  /* 0x0000000e050c7224 */ /* 0x080fe400078e02ff */
        /* <DEDUP_REMOVED lines=11> */
.L_x_146:
        /* <DEDUP_REMOVED lines=47> */
.L_x_145:
        /* <DEDUP_REMOVED lines=35> */
.L_x_147:
        /* <DEDUP_REMOVED lines=9> */
[----:B--2---:R-:W2:Y:S01]  /*07f0*/  LDG.E.U8 R15, desc[UR6][R6.64] ;  /* 0x00000006060f7981 */ /* 0x004ea2000c1e1100 */
        /* <DEDUP_REMOVED lines=17> */
.L_x_148:
        /* <DEDUP_REMOVED lines=8> */
[C---:B0-2-4-:R-:W-:Y:S02]  /*0990*/  IADD3 R4, P0, PT, R10.reuse, UR4, RZ ;  /* 0x000000040a047c10 */ /* 0x055fe4000ff1e0ff */
[C---:B------:R-:W-:Y:S02]  /*09a0*/  IADD3 R6, P1, PT, R11.reuse, UR4, RZ ;  /* 0x000000040b067c10 */ /* 0x040fe4000ff3e0ff */
        /* <DEDUP_REMOVED lines=9> */
.L_x_149:
        /* <DEDUP_REMOVED lines=12> */
.L_x_155:


//--------------------- .nv.shared.reserved.0     --------------------------
	.section	.nv.shared.reserved.0,"aw",@nobits
	.weak		__nv_reservedSMEM_offset_0_alias
	.size		__nv_reservedSMEM_offset_0_alias, 0, 64
	.other		__nv_reservedSMEM_offset_0_alias,@"STO_CUDA_RESERVED_SHARED STV_DEFAULT"
__nv_reservedSMEM_offset_0_alias:
	.zero		0
	.zero		64


//--------------------- .nv.constant0._Z11cu_push_rgbPhS_S_S_iiiS_ --------------------------
	.section	.nv.constant0._Z11cu_push_rgbPhS_S_S_iiiS_,"a",@progbits
	.sectionflags	@""
	.align	4
.nv.constant0._Z11cu_push_rgbPhS_S_S_iiiS_:
	.zero		952


//--------------------- .nv.constant0._Z12cu_push_gradPhiiS_S_ --------------------------
	.section	.nv.constant0._Z12cu_push_gradPhiiS_S_,"a",@progbits
	.sectionflags	@""
	.align	4
.nv.constant0._Z12cu_push_gradPhiiS_S_:
	.zero		928


//--------------------- .nv.constant0._Z13copy_verticalPhiii --------------------------
	.section	.nv.constant0._Z13copy_verticalPhiii,"a",@progbits
	.sectionflags	@""
	.align	4
.nv.constant0._Z13copy_verticalPhiii:
	.zero		916


//--------------------- .nv.constant0._Z15copy_horizontalPhiii --------------------------
	.section	.nv.constant0._Z15copy_horizontalPhiii,"a",@progbits
	.sectionflags	@""
	.align	4
.nv.constant0._Z15copy_horizontalPhiii:
	.zero		916


//--------------------- SYMBOLS --------------------------

	.type		.nv.reservedSmem.offset0,@object
	.size		.nv.reservedSmem.offset0,0x4
